	.target	sm_90a

	.elftype	@"ET_EXEC"


//--------------------- .note.nv.tkinfo           --------------------------
	.section	.note.nv.tkinfo,"",@"SHT_NOTE"
	.sectionflags	@"SHF_NOTE_NV_TKINFO"
	.tkinfo
        /*0018*/ 	.word	0x00000002
        /*0030*/ 	.string	""
        /*0030*/ 	.string	"ptxas"
        /*0030*/ 	.string	"Cuda compilation tools, release 13.0, V13.0.88"
        /*0030*/ 	.string	"Build cuda_13.0.r13.0/compiler.36424714_0"
        /*0030*/ 	.string	"-v  -suppress-debug-info  -lineinfo  -arch sm_90a "



//--------------------- .note.nv.cuinfo           --------------------------
	.section	.note.nv.cuinfo,"",@"SHT_NOTE"
	.sectionflags	@"SHF_NOTE_NV_CUINFO"
        /*0018*/ 	.short	0x0002
        /*001a*/ 	.short	0x005a
        /*001c*/ 	.short	0x0082
	.zero		2


//--------------------- .nv.info                  --------------------------
	.section	.nv.info,"",@"SHT_CUDA_INFO"
	.align	4


	//----- nvinfo : EIATTR_REGCOUNT
	.align		4
        /*0000*/ 	.byte	0x04, 0x2f
        /*0002*/ 	.short	(.L_1 - .L_0)
	.align		4
.L_0:
        /*0004*/ 	.word	index@(matmul_kernel)
        /*0008*/ 	.word	0x000000ff


	//----- nvinfo : EIATTR_FRAME_SIZE
	.align		4
.L_1:
        /*000c*/ 	.byte	0x04, 0x11
        /*000e*/ 	.short	(.L_3 - .L_2)
	.align		4
.L_2:
        /*0010*/ 	.word	index@(matmul_kernel)
        /*0014*/ 	.word	0x00000000


	//----- nvinfo : EIATTR_MIN_STACK_SIZE
	.align		4
.L_3:
        /*0018*/ 	.byte	0x04, 0x12
        /*001a*/ 	.short	(.L_5 - .L_4)
	.align		4
.L_4:
        /*001c*/ 	.word	index@(matmul_kernel)
        /*0020*/ 	.word	0x00000000
.L_5:


//--------------------- .nv.compat                --------------------------
	.section	.nv.compat,"",@"SHT_CUDA_COMPAT_INFO"
	.align	4
        /*0000*/ 	.byte	0x02, 0x09, 0x01, 0x00, 0x02, 0x02, 0x01, 0x00, 0x02, 0x05, 0x05, 0x00, 0x03, 0x07, 0x01, 0x01
        /*0010*/ 	.byte	0x02, 0x03, 0x00, 0x00, 0x02, 0x06, 0x01, 0x00, 0x04, 0x0b, 0x08, 0x00, 0x00, 0x00, 0x00, 0x00
        /*0020*/ 	.byte	0x00, 0x00, 0x00, 0x00


//--------------------- .nv.info.matmul_kernel    --------------------------
	.section	.nv.info.matmul_kernel,"",@"SHT_CUDA_INFO"
	.sectionflags	@""
	.align	4


	//----- nvinfo : EIATTR_CUDA_API_VERSION
	.align		4
        /*0000*/ 	.byte	0x04, 0x37
        /*0002*/ 	.short	(.L_7 - .L_6)
.L_6:
        /*0004*/ 	.word	0x00000082


	//----- nvinfo : EIATTR_KPARAM_INFO
	.align		4
.L_7:
        /*0008*/ 	.byte	0x04, 0x17
        /*000a*/ 	.short	(.L_9 - .L_8)
.L_8:
        /*000c*/ 	.word	0x00000000
        /*0010*/ 	.short	0x000d
        /*0012*/ 	.short	0x0048
        /*0014*/ 	.byte	0x00, 0xf4, 0x21, 0x00


	//----- nvinfo : EIATTR_KPARAM_INFO
	.align		4
.L_9:
        /*0018*/ 	.byte	0x04, 0x17
        /*001a*/ 	.short	(.L_11 - .L_10)
.L_10:
        /*001c*/ 	.word	0x00000000
        /*0020*/ 	.short	0x000c
        /*0022*/ 	.short	0x0040
        /*0024*/ 	.byte	0x00, 0xf4, 0x21, 0x00


	//----- nvinfo : EIATTR_KPARAM_INFO
	.align		4
.L_11:
        /*0028*/ 	.byte	0x04, 0x17
        /*002a*/ 	.short	(.L_13 - .L_12)
.L_12:
        /*002c*/ 	.word	0x00000000
        /*0030*/ 	.short	0x000b
        /*0032*/ 	.short	0x0038
        /*0034*/ 	.byte	0x00, 0xf0, 0x11, 0x00


	//----- nvinfo : EIATTR_KPARAM_INFO
	.align		4
.L_13:
        /*0038*/ 	.byte	0x04, 0x17
        /*003a*/ 	.short	(.L_15 - .L_14)
.L_14:
        /*003c*/ 	.word	0x00000000
        /*0040*/ 	.short	0x000a
        /*0042*/ 	.short	0x0034
        /*0044*/ 	.byte	0x00, 0xf0, 0x11, 0x00


	//----- nvinfo : EIATTR_KPARAM_INFO
	.align		4
.L_15:
        /*0048*/ 	.byte	0x04, 0x17
        /*004a*/ 	.short	(.L_17 - .L_16)
.L_16:
        /*004c*/ 	.word	0x00000000
        /*0050*/ 	.short	0x0009
        /*0052*/ 	.short	0x0030
        /*0054*/ 	.byte	0x00, 0xf0, 0x11, 0x00


	//----- nvinfo : EIATTR_KPARAM_INFO
	.align		4
.L_17:
        /*0058*/ 	.byte	0x04, 0x17
        /*005a*/ 	.short	(.L_19 - .L_18)
.L_18:
        /*005c*/ 	.word	0x00000000
        /*0060*/ 	.short	0x0008
        /*0062*/ 	.short	0x002c
        /*0064*/ 	.byte	0x00, 0xf0, 0x11, 0x00


	//----- nvinfo : EIATTR_KPARAM_INFO
	.align		4
.L_19:
        /*0068*/ 	.byte	0x04, 0x17
        /*006a*/ 	.short	(.L_21 - .L_20)
.L_20:
        /*006c*/ 	.word	0x00000000
        /*0070*/ 	.short	0x0007
        /*0072*/ 	.short	0x0028
        /*0074*/ 	.byte	0x00, 0xf0, 0x11, 0x00


	//----- nvinfo : EIATTR_KPARAM_INFO
	.align		4
.L_21:
        /*0078*/ 	.byte	0x04, 0x17
        /*007a*/ 	.short	(.L_23 - .L_22)
.L_22:
        /*007c*/ 	.word	0x00000000
        /*0080*/ 	.short	0x0006
        /*0082*/ 	.short	0x0024
        /*0084*/ 	.byte	0x00, 0xf0, 0x11, 0x00


	//----- nvinfo : EIATTR_KPARAM_INFO
	.align		4
.L_23:
        /*0088*/ 	.byte	0x04, 0x17
        /*008a*/ 	.short	(.L_25 - .L_24)
.L_24:
        /*008c*/ 	.word	0x00000000
        /*0090*/ 	.short	0x0005
        /*0092*/ 	.short	0x0020
        /*0094*/ 	.byte	0x00, 0xf0, 0x11, 0x00


	//----- nvinfo : EIATTR_KPARAM_INFO
	.align		4
.L_25:
        /*0098*/ 	.byte	0x04, 0x17
        /*009a*/ 	.short	(.L_27 - .L_26)
.L_26:
        /*009c*/ 	.word	0x00000000
        /*00a0*/ 	.short	0x0004
        /*00a2*/ 	.short	0x001c
        /*00a4*/ 	.byte	0x00, 0xf0, 0x11, 0x00


	//----- nvinfo : EIATTR_KPARAM_INFO
	.align		4
.L_27:
        /*00a8*/ 	.byte	0x04, 0x17
        /*00aa*/ 	.short	(.L_29 - .L_28)
.L_28:
        /*00ac*/ 	.word	0x00000000
        /*00b0*/ 	.short	0x0003
        /*00b2*/ 	.short	0x0018
        /*00b4*/ 	.byte	0x00, 0xf0, 0x11, 0x00


	//----- nvinfo : EIATTR_KPARAM_INFO
	.align		4
.L_29:
        /*00b8*/ 	.byte	0x04, 0x17
        /*00ba*/ 	.short	(.L_31 - .L_30)
.L_30:
        /*00bc*/ 	.word	0x00000000
        /*00c0*/ 	.short	0x0002
        /*00c2*/ 	.short	0x0010
        /*00c4*/ 	.byte	0x00, 0xf4, 0x21, 0x00


	//----- nvinfo : EIATTR_KPARAM_INFO
	.align		4
.L_31:
        /*00c8*/ 	.byte	0x04, 0x17
        /*00ca*/ 	.short	(.L_33 - .L_32)
.L_32:
        /*00cc*/ 	.word	0x00000000
        /*00d0*/ 	.short	0x0001
        /*00d2*/ 	.short	0x0008
        /*00d4*/ 	.byte	0x00, 0xf4, 0x21, 0x00


	//----- nvinfo : EIATTR_KPARAM_INFO
	.align		4
.L_33:
        /*00d8*/ 	.byte	0x04, 0x17
        /*00da*/ 	.short	(.L_35 - .L_34)
.L_34:
        /*00dc*/ 	.word	0x00000000
        /*00e0*/ 	.short	0x0000
        /*00e2*/ 	.short	0x0000
        /*00e4*/ 	.byte	0x00, 0xf4, 0x21, 0x00


	//----- nvinfo : EIATTR_SPARSE_MMA_MASK
	.align		4
.L_35:
        /*00e8*/ 	.byte	0x03, 0x50
        /*00ea*/ 	.short	0x0000


	//----- nvinfo : EIATTR_MAXREG_COUNT
	.align		4
        /*00ec*/ 	.byte	0x03, 0x1b
        /*00ee*/ 	.short	0x00ff


	//----- nvinfo : EIATTR_NUM_BARRIERS
	.align		4
        /*00f0*/ 	.byte	0x02, 0x4c
        /*00f2*/ 	.byte	0x01
	.zero		1


	//----- nvinfo : EIATTR_MERCURY_ISA_VERSION
	.align		4
        /*00f4*/ 	.byte	0x03, 0x5f
        /*00f6*/ 	.short	0x0101


	//----- nvinfo : EIATTR_EXIT_INSTR_OFFSETS
	.align		4
        /*00f8*/ 	.byte	0x04, 0x1c
        /*00fa*/ 	.short	(.L_37 - .L_36)


	//   ....[0]....
.L_36:
        /*00fc*/ 	.word	0x00008020


	//   ....[1]....
        /*0100*/ 	.word	0x00008050


	//----- nvinfo : EIATTR_REQNTID
	.align		4
.L_37:
        /*0104*/ 	.byte	0x04, 0x10
        /*0106*/ 	.short	(.L_39 - .L_38)
.L_38:
        /*0108*/ 	.word	0x00000100
        /*010c*/ 	.word	0x00000001
        /*0110*/ 	.word	0x00000001


	//----- nvinfo : EIATTR_CBANK_PARAM_SIZE
	.align		4
.L_39:
        /*0114*/ 	.byte	0x03, 0x19
        /*0116*/ 	.short	0x0050


	//----- nvinfo : EIATTR_PARAM_CBANK
	.align		4
        /*0118*/ 	.byte	0x04, 0x0a
        /*011a*/ 	.short	(.L_41 - .L_40)
	.align		4
.L_40:
        /*011c*/ 	.word	index@(.nv.constant0.matmul_kernel)
        /*0120*/ 	.short	0x0210
        /*0122*/ 	.short	0x0050


	//----- nvinfo : EIATTR_SW_WAR
	.align		4
.L_41:
        /*0124*/ 	.byte	0x04, 0x36
        /*0126*/ 	.short	(.L_43 - .L_42)
.L_42:
        /*0128*/ 	.word	0x00000008
.L_43:


//--------------------- .nv.callgraph             --------------------------
	.section	.nv.callgraph,"",@"SHT_CUDA_CALLGRAPH"
	.align	4
	.sectionentsize	8
	.align		4
        /*0000*/ 	.word	0x00000000
	.align		4
        /*0004*/ 	.word	0xffffffff
	.align		4
        /*0008*/ 	.word	0x00000000
	.align		4
        /*000c*/ 	.word	0xfffffffe
	.align		4
        /*0010*/ 	.word	0x00000000
	.align		4
        /*0014*/ 	.word	0xfffffffd
	.align		4
        /*0018*/ 	.word	0x00000000
	.align		4
        /*001c*/ 	.word	0xfffffffc


//--------------------- .text.matmul_kernel       --------------------------
	.section	.text.matmul_kernel,"ax",@progbits
	.align	128
        .global         matmul_kernel
        .type           matmul_kernel,@function
        .size           matmul_kernel,(.L_x_4 - matmul_kernel)
        .other          matmul_kernel,@"STO_CUDA_ENTRY STV_DEFAULT"
matmul_kernel:
.text.matmul_kernel:
[----:B------:R-:W-:Y:S08]  /*0000*/  LDC R1, c[0x0][0x28] ;  /* 0x00000a00ff017b82 */ /* 0x000ff00000000800 */
[----:B------:R-:W0:Y:S01]  /*0010*/  LDC.64 R44, c[0x0][0x228] ;  /* 0x00008a00ff2c7b82 */ /* 0x000e220000000a00 */
[----:B------:R-:W1:Y:S01]  /*0020*/  S2R R5, SR_CTAID.X ;  /* 0x0000000000057919 */ /* 0x000e620000002500 */
[----:B------:R-:W-:Y:S01]  /*0030*/  UMOV UR4, 0x400 ;  /* 0x0000040000047882 */ /* 0x000fe20000000000 */
[----:B------:R-:W-:Y:S01]  /*0040*/  ULDC.64 UR6, c[0x0][0x208] ;  /* 0x0000820000067ab9 */ /* 0x000fe20000000a00 */
[----:B------:R-:W2:Y:S04]  /*0050*/  S2R R199, SR_TID.X ;  /* 0x0000000000c77919 */ /* 0x000ea80000002100 */
[----:B------:R-:W3:Y:S08]  /*0060*/  LDC R208, c[0x0][0x230] ;  /* 0x00008c00ffd07b82 */ /* 0x000ef00000000800 */
[----:B------:R-:W4:Y:S01]  /*0070*/  S2UR UR5, SR_CgaCtaId ;  /* 0x00000000000579c3 */ /* 0x000f220000008800 */
[----:B0-----:R-:W-:-:S05]  /*0080*/  VIADD R0, R45, 0xff ;  /* 0x000000ff2d007836 */ /* 0x001fca0000000000 */
[----:B------:R-:W-:Y:S01]  /*0090*/  SHF.R.S32.HI R3, RZ, 0x1f, R0 ;  /* 0x0000001fff037819 */ /* 0x000fe20000011400 */
[----:B---3--:R-:W-:-:S03]  /*00a0*/  VIADD R208, R208, 0x3f ;  /* 0x0000003fd0d07836 */ /* 0x008fc60000000000 */
[----:B------:R-:W-:Y:S02]  /*00b0*/  LEA.HI R3, R3, R0, RZ, 0x8 ;  /* 0x0000000003037211 */ /* 0x000fe400078f40ff */
[----:B-1----:R-:W-:Y:S02]  /*00c0*/  IABS R8, R5 ;  /* 0x0000000500087213 */ /* 0x002fe40000000000 */
[----:B------:R-:W-:Y:S02]  /*00d0*/  SHF.R.S32.HI R3, RZ, 0x8, R3 ;  /* 0x00000008ff037819 */ /* 0x000fe40000011403 */
[----:B--2---:R-:W-:Y:S01]  /*00e0*/  SHF.R.U32.HI R207, RZ, 0x5, R199 ;  /* 0x00000005ffcf7819 */ /* 0x004fe200000116c7 */
[----:B----4-:R-:W-:Y:S01]  /*00f0*/  ULEA UR4, UR5, UR4, 0x18 ;  /* 0x0000000405047291 */ /* 0x010fe2000f8ec03f */
[----:B------:R-:W-:Y:S01]  /*0100*/  LOP3.LUT R50, R199, 0x3f, RZ, 0xc0, !PT ;  /* 0x0000003fc7327812 */ /* 0x000fe200078ec0ff */
[----:B------:R-:W-:Y:S01]  /*0110*/  IMAD.SHL.U32 R4, R3, 0x8, RZ ;  /* 0x0000000803047824 */ /* 0x000fe200078e00ff */
[----:B------:R-:W-:Y:S01]  /*0120*/  SGXT.U32 R207, R207, 0x3 ;  /* 0x00000003cfcf781a */ /* 0x000fe20000000000 */
[----:B------:R-:W-:-:S03]  /*0130*/  ULDC UR5, c[0x0][0x230] ;  /* 0x00008c0000057ab9 */ /* 0x000fc60000000800 */
[-C--:B------:R-:W-:Y:S02]  /*0140*/  IABS R7, R4.reuse ;  /* 0x0000000400077213 */ /* 0x080fe40000000000 */
[----:B------:R-:W-:Y:S02]  /*0150*/  IABS R10, R4 ;  /* 0x00000004000a7213 */ /* 0x000fe40000000000 */
[----:B------:R-:W0:Y:S01]  /*0160*/  I2F.RP R0, R7 ;  /* 0x0000000700007306 */ /* 0x000e220000209400 */
[C---:B------:R-:W-:Y:S02]  /*0170*/  LOP3.LUT R200, R207.reuse, 0x8, RZ, 0xfc, !PT ;  /* 0x00000008cfc87812 */ /* 0x040fe400078efcff */
[C---:B------:R-:W-:Y:S02]  /*0180*/  LOP3.LUT R201, R207.reuse, 0x10, RZ, 0xfc, !PT ;  /* 0x00000010cfc97812 */ /* 0x040fe400078efcff */
[C---:B------:R-:W-:Y:S02]  /*0190*/  LOP3.LUT R202, R207.reuse, 0x18, RZ, 0xfc, !PT ;  /* 0x00000018cfca7812 */ /* 0x040fe400078efcff */
[----:B------:R-:W-:-:S02]  /*01a0*/  LOP3.LUT R203, R207, 0x20, RZ, 0xfc, !PT ;  /* 0x00000020cfcb7812 */ /* 0x000fc400078efcff */
[C---:B------:R-:W-:Y:S02]  /*01b0*/  LOP3.LUT R204, R207.reuse, 0x28, RZ, 0xfc, !PT ;  /* 0x00000028cfcc7812 */ /* 0x040fe400078efcff */
[C---:B------:R-:W-:Y:S02]  /*01c0*/  LOP3.LUT R205, R207.reuse, 0x30, RZ, 0xfc, !PT ;  /* 0x00000030cfcd7812 */ /* 0x040fe400078efcff */
[----:B------:R-:W-:Y:S01]  /*01d0*/  LOP3.LUT R206, R207, 0x38, RZ, 0xfc, !PT ;  /* 0x00000038cfce7812 */ /* 0x000fe200078efcff */
[----:B0-----:R-:W0:Y:S02]  /*01e0*/  MUFU.RCP R0, R0 ;  /* 0x0000000000007308 */ /* 0x001e240000001000 */
[----:B0-----:R-:W-:Y:S02]  /*01f0*/  VIADD R2, R0, 0xffffffe ;  /* 0x0ffffffe00027836 */ /* 0x001fe40000000000 */
[----:B------:R-:W-:-:S04]  /*0200*/  IMAD.MOV R0, RZ, RZ, -R10 ;  /* 0x000000ffff007224 */ /* 0x000fc800078e0a0a */
[----:B------:R0:W1:Y:S02]  /*0210*/  F2I.FTZ.U32.TRUNC.NTZ R3, R2 ;  /* 0x0000000200037305 */ /* 0x000064000021f000 */
[----:B0-----:R-:W-:Y:S02]  /*0220*/  IMAD.MOV.U32 R2, RZ, RZ, RZ ;  /* 0x000000ffff027224 */ /* 0x001fe400078e00ff */
[----:B-1----:R-:W-:-:S04]  /*0230*/  IMAD.MOV R6, RZ, RZ, -R3 ;  /* 0x000000ffff067224 */ /* 0x002fc800078e0a03 */
[----:B------:R-:W-:Y:S02]  /*0240*/  IMAD R9, R6, R7, RZ ;  /* 0x0000000706097224 */ /* 0x000fe400078e02ff */
[----:B------:R-:W-:Y:S02]  /*0250*/  IMAD.MOV.U32 R6, RZ, RZ, R8 ;  /* 0x000000ffff067224 */ /* 0x000fe400078e0008 */
[----:B------:R-:W-:-:S06]  /*0260*/  IMAD.HI.U32 R3, R3, R9, R2 ;  /* 0x0000000903037227 */ /* 0x000fcc00078e0002 */
[----:B------:R-:W-:-:S04]  /*0270*/  IMAD.HI.U32 R3, R3, R6, RZ ;  /* 0x0000000603037227 */ /* 0x000fc800078e00ff */
[----:B------:R-:W-:-:S05]  /*0280*/  IMAD R0, R3, R0, R6 ;  /* 0x0000000003007224 */ /* 0x000fca00078e0206 */
[----:B------:R-:W-:-:S13]  /*0290*/  ISETP.GT.U32.AND P1, PT, R7, R0, PT ;  /* 0x000000000700720c */ /* 0x000fda0003f24070 */
[----:B------:R-:W-:Y:S02]  /*02a0*/  @!P1 IMAD.IADD R0, R0, 0x1, -R7 ;  /* 0x0000000100009824 */ /* 0x000fe400078e0a07 */
[----:B------:R-:W-:Y:S01]  /*02b0*/  @!P1 VIADD R3, R3, 0x1 ;  /* 0x0000000103039836 */ /* 0x000fe20000000000 */
[----:B------:R-:W-:Y:S02]  /*02c0*/  ISETP.NE.AND P1, PT, R4, RZ, PT ;  /* 0x000000ff0400720c */ /* 0x000fe40003f25270 */
[----:B------:R-:W-:Y:S02]  /*02d0*/  ISETP.GE.U32.AND P0, PT, R0, R7, PT ;  /* 0x000000070000720c */ /* 0x000fe40003f06070 */
[----:B------:R-:W-:-:S04]  /*02e0*/  LOP3.LUT R0, R5, R4, RZ, 0x3c, !PT ;  /* 0x0000000405007212 */ /* 0x000fc800078e3cff */
[----:B------:R-:W-:Y:S01]  /*02f0*/  ISETP.GE.AND P2, PT, R0, RZ, PT ;  /* 0x000000ff0000720c */ /* 0x000fe20003f46270 */
[----:B------:R-:W-:-:S06]  /*0300*/  VIADD R0, R44, 0x1f ;  /* 0x0000001f2c007836 */ /* 0x000fcc0000000000 */
[----:B------:R-:W-:-:S04]  /*0310*/  @P0 VIADD R3, R3, 0x1 ;  /* 0x0000000103030836 */ /* 0x000fc80000000000 */
[----:B------:R-:W-:Y:S01]  /*0320*/  IMAD.MOV.U32 R2, RZ, RZ, R3 ;  /* 0x000000ffff027224 */ /* 0x000fe200078e0003 */
[----:B------:R-:W-:-:S03]  /*0330*/  SHF.R.S32.HI R3, RZ, 0x1f, R0 ;  /* 0x0000001fff037819 */ /* 0x000fc60000011400 */
[----:B------:R-:W-:Y:S01]  /*0340*/  @!P2 IMAD.MOV R2, RZ, RZ, -R2 ;  /* 0x000000ffff02a224 */ /* 0x000fe200078e0a02 */
[----:B------:R-:W-:Y:S02]  /*0350*/  @!P1 LOP3.LUT R2, RZ, R4, RZ, 0x33, !PT ;  /* 0x00000004ff029212 */ /* 0x000fe400078e33ff */
[----:B------:R-:W-:-:S03]  /*0360*/  LEA.HI R3, R3, R0, RZ, 0x5 ;  /* 0x0000000003037211 */ /* 0x000fc600078f28ff */
[----:B------:R-:W-:Y:S02]  /*0370*/  IMAD.SHL.U32 R6, R2, 0x8, RZ ;  /* 0x0000000802067824 */ /* 0x000fe400078e00ff */
[----:B------:R-:W-:-:S03]  /*0380*/  IMAD.MOV R2, RZ, RZ, -R2 ;  /* 0x000000ffff027224 */ /* 0x000fc600078e0a02 */
[----:B------:R-:W-:Y:S01]  /*0390*/  LEA.HI.SX32 R3, R3, -R6, 0x1b ;  /* 0x8000000603037211 */ /* 0x000fe200078fdaff */
[----:B------:R-:W-:-:S03]  /*03a0*/  IMAD R4, R4, R2, R5 ;  /* 0x0000000204047224 */ /* 0x000fc600078e0205 */
[----:B------:R-:W-:Y:S02]  /*03b0*/  VIMNMX R11, R3, 0x8, PT ;  /* 0x00000008030b7848 */ /* 0x000fe40003fe0100 */
[----:B------:R-:W-:Y:S02]  /*03c0*/  IABS R9, R4 ;  /* 0x0000000400097213 */ /* 0x000fe40000000000 */
[----:B------:R-:W-:-:S04]  /*03d0*/  IABS R7, R11 ;  /* 0x0000000b00077213 */ /* 0x000fc80000000000 */
[----:B------:R-:W0:Y:S08]  /*03e0*/  I2F.RP R0, R7 ;  /* 0x0000000700007306 */ /* 0x000e300000209400 */
[----:B0-----:R-:W0:Y:S02]  /*03f0*/  MUFU.RCP R0, R0 ;  /* 0x0000000000007308 */ /* 0x001e240000001000 */
[----:B0-----:R-:W-:-:S06]  /*0400*/  VIADD R3, R0, 0xffffffe ;  /* 0x0ffffffe00037836 */ /* 0x001fcc0000000000 */
[----:B------:R-:W0:Y:S02]  /*0410*/  F2I.FTZ.U32.TRUNC.NTZ R3, R3 ;  /* 0x0000000300037305 */ /* 0x000e24000021f000 */
[----:B0-----:R-:W-:-:S04]  /*0420*/  IMAD.MOV R8, RZ, RZ, -R3 ;  /* 0x000000ffff087224 */ /* 0x001fc800078e0a03 */
[----:B------:R-:W-:Y:S01]  /*0430*/  IMAD.MOV.U32 R2, RZ, RZ, R8 ;  /* 0x000000ffff027224 */ /* 0x000fe200078e0008 */
[----:B------:R-:W-:-:S03]  /*0440*/  IABS R8, R11 ;  /* 0x0000000b00087213 */ /* 0x000fc60000000000 */
[----:B------:R-:W-:Y:S02]  /*0450*/  IMAD R5, R2, R7, RZ ;  /* 0x0000000702057224 */ /* 0x000fe400078e02ff */
[----:B------:R-:W-:Y:S02]  /*0460*/  IMAD.MOV.U32 R2, RZ, RZ, RZ ;  /* 0x000000ffff027224 */ /* 0x000fe400078e00ff */
[----:B------:R-:W-:Y:S02]  /*0470*/  IMAD.MOV R0, RZ, RZ, -R8 ;  /* 0x000000ffff007224 */ /* 0x000fe400078e0a08 */
[----:B------:R-:W-:Y:S01]  /*0480*/  IMAD.HI.U32 R2, R3, R5, R2 ;  /* 0x0000000503027227 */ /* 0x000fe200078e0002 */
[----:B------:R-:W-:-:S05]  /*0490*/  LOP3.LUT R3, R199, 0x1f, RZ, 0xc0, !PT ;  /* 0x0000001fc7037812 */ /* 0x000fca00078ec0ff */
[----:B------:R-:W-:-:S04]  /*04a0*/  IMAD.HI.U32 R2, R2, R9, RZ ;  /* 0x0000000902027227 */ /* 0x000fc800078e00ff */
[----:B------:R-:W-:Y:S01]  /*04b0*/  IMAD R0, R2, R0, R9 ;  /* 0x0000000002007224 */ /* 0x000fe200078e0209 */
[----:B------:R-:W-:-:S04]  /*04c0*/  LOP3.LUT R9, R199, 0xc0, RZ, 0xc0, !PT ;  /* 0x000000c0c7097812 */ /* 0x000fc800078ec0ff */
[----:B------:R-:W-:-:S13]  /*04d0*/  ISETP.GT.U32.AND P1, PT, R7, R0, PT ;  /* 0x000000000700720c */ /* 0x000fda0003f24070 */
[----:B------:R-:W-:Y:S02]  /*04e0*/  @!P1 IMAD.IADD R0, R0, 0x1, -R7 ;  /* 0x0000000100009824 */ /* 0x000fe400078e0a07 */
[----:B------:R-:W-:Y:S01]  /*04f0*/  @!P1 VIADD R2, R2, 0x1 ;  /* 0x0000000102029836 */ /* 0x000fe20000000000 */
[----:B------:R-:W-:Y:S02]  /*0500*/  ISETP.NE.AND P1, PT, R11, RZ, PT ;  /* 0x000000ff0b00720c */ /* 0x000fe40003f25270 */
[----:B------:R-:W-:Y:S02]  /*0510*/  ISETP.GE.U32.AND P0, PT, R0, R7, PT ;  /* 0x000000070000720c */ /* 0x000fe40003f06070 */
[----:B------:R-:W-:-:S04]  /*0520*/  LOP3.LUT R0, R4, R11, RZ, 0x3c, !PT ;  /* 0x0000000b04007212 */ /* 0x000fc800078e3cff */
[----:B------:R-:W-:-:S07]  /*0530*/  ISETP.GE.AND P2, PT, R0, RZ, PT ;  /* 0x000000ff0000720c */ /* 0x000fce0003f46270 */
[----:B------:R-:W-:Y:S01]  /*0540*/  @P0 VIADD R2, R2, 0x1 ;  /* 0x0000000102020836 */ /* 0x000fe20000000000 */
[----:B------:R-:W-:-:S05]  /*0550*/  ISETP.GT.AND P0, PT, R208, 0x3f, PT ;  /* 0x0000003fd000780c */ /* 0x000fca0003f04270 */
[----:B------:R-:W-:Y:S01]  /*0560*/  @!P2 IMAD.MOV R2, RZ, RZ, -R2 ;  /* 0x000000ffff02a224 */ /* 0x000fe200078e0a02 */
[----:B------:R-:W-:-:S05]  /*0570*/  @!P1 LOP3.LUT R2, RZ, R11, RZ, 0x33, !PT ;  /* 0x0000000bff029212 */ /* 0x000fca00078e33ff */
[----:B------:R-:W-:-:S04]  /*0580*/  IMAD.MOV R0, RZ, RZ, -R2 ;  /* 0x000000ffff007224 */ /* 0x000fc800078e0a02 */
[----:B------:R-:W-:-:S04]  /*0590*/  IMAD R0, R11, R0, R4 ;  /* 0x000000000b007224 */ /* 0x000fc800078e0204 */
[----:B------:R-:W-:-:S04]  /*05a0*/  IMAD.IADD R0, R6, 0x1, R0 ;  /* 0x0000000106007824 */ /* 0x000fc800078e0200 */
[----:B------:R-:W-:Y:S02]  /*05b0*/  IMAD R124, R0, 0x20, R3 ;  /* 0x00000020007c7824 */ /* 0x000fe400078e0203 */
[----:B------:R-:W-:Y:S01]  /*05c0*/  IMAD.SHL.U32 R0, R2, 0x100, RZ ;  /* 0x0000010002007824 */ /* 0x000fe200078e00ff */
[----:B------:R-:W-:Y:S06]  /*05d0*/  @P0 BRA `(.L_x_0) ;  /* 0x0000000000280947 */ /* 0x000fec0003800000 */
[----:B------:R-:W-:Y:S01]  /*05e0*/  IMAD.SHL.U32 R199, R199, 0x20, RZ ;  /* 0x00000020c7c77824 */ /* 0x000fe200078e00ff */
[----:B------:R-:W-:Y:S02]  /*05f0*/  CS2R R68, SRZ ;  /* 0x0000000000447805 */ /* 0x000fe4000001ff00 */
[----:B------:R-:W-:Y:S02]  /*0600*/  CS2R R8, SRZ ;  /* 0x0000000000087805 */ /* 0x000fe4000001ff00 */
[----:B------:R-:W-:Y:S02]  /*0610*/  CS2R R80, SRZ ;  /* 0x0000000000507805 */ /* 0x000fe4000001ff00 */
[----:B------:R-:W-:Y:S02]  /*0620*/  CS2R R6, SRZ ;  /* 0x0000000000067805 */ /* 0x000fe4000001ff00 */
[----:B------:R-:W-:Y:S02]  /*0630*/  CS2R R70, SRZ ;  /* 0x0000000000467805 */ /* 0x000fe4000001ff00 */
[----:B------:R-:W-:-:S02]  /*0640*/  CS2R R4, SRZ ;  /* 0x0000000000047805 */ /* 0x000fc4000001ff00 */
[----:B------:R-:W-:Y:S02]  /*0650*/  CS2R R82, SRZ ;  /* 0x0000000000527805 */ /* 0x000fe4000001ff00 */
[----:B------:R-:W-:Y:S01]  /*0660*/  CS2R R2, SRZ ;  /* 0x0000000000027805 */ /* 0x000fe2000001ff00 */
[----:B------:R-:W-:Y:S06]  /*0670*/  BRA `(.L_x_1) ;  /* 0x00000068007c7947 */ /* 0x000fec0003800000 */
.L_x_0:
[----:B------:R-:W-:Y:S01]  /*0680*/  IABS R11, R44 ;  /* 0x0000002c000b7213 */ /* 0x000fe20000000000 */
[----:B------:R-:W-:Y:S01]  /*0690*/  ULDC UR8, c[0x0][0x234] ;  /* 0x00008d0000087ab9 */ /* 0x000fe20000000800 */
[----:B------:R-:W-:Y:S01]  /*06a0*/  IABS R3, R45 ;  /* 0x0000002d00037213 */ /* 0x000fe20000000000 */
[----:B------:R-:W-:Y:S01]  /*06b0*/  ULDC.64 UR10, c[0x0][0x210] ;  /* 0x00008400000a7ab9 */ /* 0x000fe20000000a00 */
[----:B------:R-:W0:Y:S01]  /*06c0*/  I2F.RP R8, R11 ;  /* 0x0000000b00087306 */ /* 0x000e220000209400 */
[----:B------:R-:W1:Y:S01]  /*06d0*/  LDC R197, c[0x0][0x238] ;  /* 0x00008e00ffc57b82 */ /* 0x000e620000000800 */
[----:B------:R-:W-:Y:S01]  /*06e0*/  IMAD.SHL.U32 R199, R199, 0x20, RZ ;  /* 0x00000020c7c77824 */ /* 0x000fe200078e00ff */
[----:B------:R-:W-:Y:S02]  /*06f0*/  CS2R R104, SRZ ;  /* 0x0000000000687805 */ /* 0x000fe4000001ff00 */
[----:B------:R-:W-:-:S03]  /*0700*/  CS2R R106, SRZ ;  /* 0x00000000006a7805 */ /* 0x000fc6000001ff00 */
[----:B------:R-:W2:Y:S08]  /*0710*/  I2F.RP R2, R3 ;  /* 0x0000000300027306 */ /* 0x000eb00000209400 */
[----:B0-----:R-:W0:Y:S08]  /*0720*/  MUFU.RCP R8, R8 ;  /* 0x0000000800087308 */ /* 0x001e300000001000 */
[----:B--2---:R-:W2:Y:S01]  /*0730*/  MUFU.RCP R2, R2 ;  /* 0x0000000200027308 */ /* 0x004ea20000001000 */
[----:B-1----:R-:W-:-:S02]  /*0740*/  IMAD R207, R207, R197, RZ ;  /* 0x000000c5cfcf7224 */ /* 0x002fc400078e02ff */
[-C--:B------:R-:W-:Y:S02]  /*0750*/  IMAD R206, R206, R197.reuse, RZ ;  /* 0x000000c5cece7224 */ /* 0x080fe400078e02ff */
[-C--:B------:R-:W-:Y:S02]  /*0760*/  IMAD R205, R205, R197.reuse, RZ ;  /* 0x000000c5cdcd7224 */ /* 0x080fe400078e02ff */
[-C--:B------:R-:W-:Y:S02]  /*0770*/  IMAD R204, R204, R197.reuse, RZ ;  /* 0x000000c5cccc7224 */ /* 0x080fe400078e02ff */
[----:B0-----:R-:W-:Y:S02]  /*0780*/  VIADD R4, R8, 0xffffffe ;  /* 0x0ffffffe08047836 */ /* 0x001fe40000000000 */
[-C--:B------:R-:W-:Y:S02]  /*0790*/  IMAD R203, R203, R197.reuse, RZ ;  /* 0x000000c5cbcb7224 */ /* 0x080fe400078e02ff */
[----:B------:R0:W1:Y:S01]  /*07a0*/  F2I.FTZ.U32.TRUNC.NTZ R5, R4 ;  /* 0x0000000400057305 */ /* 0x000062000021f000 */
[----:B------:R-:W-:-:S02]  /*07b0*/  IMAD R202, R202, R197, RZ ;  /* 0x000000c5caca7224 */ /* 0x000fc400078e02ff */
[-C--:B------:R-:W-:Y:S02]  /*07c0*/  IMAD R201, R201, R197.reuse, RZ ;  /* 0x000000c5c9c97224 */ /* 0x080fe400078e02ff */
[----:B--2---:R-:W-:Y:S02]  /*07d0*/  VIADD R6, R2, 0xffffffe ;  /* 0x0ffffffe02067836 */ /* 0x004fe40000000000 */
[----:B------:R-:W-:Y:S02]  /*07e0*/  IMAD R200, R200, R197, RZ ;  /* 0x000000c5c8c87224 */ /* 0x000fe400078e02ff */
[----:B------:R2:W3:Y:S01]  /*07f0*/  F2I.FTZ.U32.TRUNC.NTZ R7, R6 ;  /* 0x0000000600077305 */ /* 0x0004e2000021f000 */
[----:B0-----:R-:W-:Y:S02]  /*0800*/  IMAD.MOV.U32 R4, RZ, RZ, RZ ;  /* 0x000000ffff047224 */ /* 0x001fe400078e00ff */
[----:B------:R-:W-:Y:S02]  /*0810*/  IMAD.SHL.U32 R197, R197, 0x40, RZ ;  /* 0x00000040c5c57824 */ /* 0x000fe400078e00ff */
[----:B-1----:R-:W-:-:S02]  /*0820*/  IMAD.MOV R10, RZ, RZ, -R5 ;  /* 0x000000ffff0a7224 */ /* 0x002fc400078e0a05 */
[----:B--2---:R-:W-:Y:S02]  /*0830*/  IMAD.MOV.U32 R6, RZ, RZ, RZ ;  /* 0x000000ffff067224 */ /* 0x004fe400078e00ff */
[----:B------:R-:W-:Y:S01]  /*0840*/  IMAD R13, R10, R11, RZ ;  /* 0x0000000b0a0d7224 */ /* 0x000fe200078e02ff */
[----:B------:R-:W-:-:S03]  /*0850*/  IABS R10, R124 ;  /* 0x0000007c000a7213 */ /* 0x000fc60000000000 */
[----:B------:R-:W-:Y:S01]  /*0860*/  IMAD.HI.U32 R5, R5, R13, R4 ;  /* 0x0000000d05057227 */ /* 0x000fe200078e0004 */
[----:B------:R-:W-:-:S03]  /*0870*/  LEA.HI R4, R9, R0, RZ, 0x1a ;  /* 0x0000000009047211 */ /* 0x000fc600078fd0ff */
[----:B---3--:R-:W-:Y:S01]  /*0880*/  IMAD.MOV R8, RZ, RZ, -R7 ;  /* 0x000000ffff087224 */ /* 0x008fe200078e0a07 */
[C---:B------:R-:W-:Y:S01]  /*0890*/  IADD3 R21, R4.reuse, 0xdc, RZ ;  /* 0x000000dc04157810 */ /* 0x040fe20007ffe0ff */
[----:B------:R-:W-:Y:S01]  /*08a0*/  IMAD.HI.U32 R5, R5, R10, RZ ;  /* 0x0000000a05057227 */ /* 0x000fe200078e00ff */
[----:B------:R-:W-:Y:S02]  /*08b0*/  IABS R96, R4 ;  /* 0x0000000400607213 */ /* 0x000fe40000000000 */
[----:B------:R-:W-:Y:S01]  /*08c0*/  IABS R20, R21 ;  /* 0x0000001500147213 */ /* 0x000fe20000000000 */
[----:B------:R-:W-:Y:S02]  /*08d0*/  IMAD.MOV R2, RZ, RZ, -R5 ;  /* 0x000000ffff027224 */ /* 0x000fe400078e0a05 */
[----:B------:R-:W-:Y:S02]  /*08e0*/  VIADD R13, R4, 0xfc ;  /* 0x000000fc040d7836 */ /* 0x000fe40000000000 */
[----:B------:R-:W-:-:S02]  /*08f0*/  IMAD R5, R8, R3, RZ ;  /* 0x0000000308057224 */ /* 0x000fc400078e02ff */
[----:B------:R-:W-:Y:S01]  /*0900*/  IMAD R10, R11, R2, R10 ;  /* 0x000000020b0a7224 */ /* 0x000fe200078e020a */
[----:B------:R-:W-:Y:S01]  /*0910*/  IABS R8, R13 ;  /* 0x0000000d00087213 */ /* 0x000fe20000000000 */
[----:B------:R-:W-:Y:S01]  /*0920*/  IMAD.HI.U32 R5, R7, R5, R6 ;  /* 0x0000000507057227 */ /* 0x000fe200078e0006 */
[----:B------:R-:W-:Y:S02]  /*0930*/  ISETP.GE.AND P4, PT, R13, RZ, PT ;  /* 0x000000ff0d00720c */ /* 0x000fe40003f86270 */
[----:B------:R-:W-:Y:S01]  /*0940*/  ISETP.GT.U32.AND P0, PT, R11, R10, PT ;  /* 0x0000000a0b00720c */ /* 0x000fe20003f04070 */
[----:B------:R-:W-:Y:S02]  /*0950*/  VIADD R15, R4, 0xf8 ;  /* 0x000000f8040f7836 */ /* 0x000fe40000000000 */
[----:B------:R-:W-:-:S03]  /*0960*/  IMAD.HI.U32 R2, R5, R8, RZ ;  /* 0x0000000805027227 */ /* 0x000fc600078e00ff */
[----:B------:R-:W-:Y:S01]  /*0970*/  IABS R12, R15 ;  /* 0x0000000f000c7213 */ /* 0x000fe20000000000 */
[----:B------:R-:W-:Y:S02]  /*0980*/  IMAD.MOV R2, RZ, RZ, -R2 ;  /* 0x000000ffff027224 */ /* 0x000fe400078e0a02 */
[----:B------:R-:W-:Y:S02]  /*0990*/  VIADD R16, R4, 0xf4 ;  /* 0x000000f404107836 */ /* 0x000fe40000000000 */
[----:B------:R-:W-:Y:S02]  /*09a0*/  IMAD R8, R3, R2, R8 ;  /* 0x0000000203087224 */ /* 0x000fe400078e0208 */
[----:B------:R-:W-:Y:S01]  /*09b0*/  IMAD.HI.U32 R6, R5, R12, RZ ;  /* 0x0000000c05067227 */ /* 0x000fe200078e00ff */
[----:B------:R-:W-:Y:S02]  /*09c0*/  IABS R14, R16 ;  /* 0x00000010000e7213 */ /* 0x000fe40000000000 */
[----:B------:R-:W-:Y:S01]  /*09d0*/  ISETP.GT.U32.AND P1, PT, R3, R8, PT ;  /* 0x000000080300720c */ /* 0x000fe20003f24070 */
[----:B------:R-:W-:-:S02]  /*09e0*/  IMAD.MOV R6, RZ, RZ, -R6 ;  /* 0x000000ffff067224 */ /* 0x000fc400078e0a06 */
[----:B------:R-:W-:Y:S02]  /*09f0*/  VIADD R17, R4, 0xf0 ;  /* 0x000000f004117836 */ /* 0x000fe40000000000 */
[----:B------:R-:W-:Y:S01]  /*0a00*/  @!P0 IMAD.IADD R10, R10, 0x1, -R11 ;  /* 0x000000010a0a8824 */ /* 0x000fe200078e0a0b */
[----:B------:R-:W-:Y:S01]  /*0a10*/  ISETP.GE.AND P0, PT, R124, RZ, PT ;  /* 0x000000ff7c00720c */ /* 0x000fe20003f06270 */
[----:B------:R-:W-:Y:S01]  /*0a20*/  IMAD R9, R3, R6, R12 ;  /* 0x0000000603097224 */ /* 0x000fe200078e020c */
[----:B------:R-:W-:Y:S01]  /*0a30*/  IABS R12, R17 ;  /* 0x00000011000c7213 */ /* 0x000fe20000000000 */
[----:B------:R-:W-:Y:S01]  /*0a40*/  IMAD.HI.U32 R2, R5, R14, RZ ;  /* 0x0000000e05027227 */ /* 0x000fe200078e00ff */
[----:B------:R-:W-:Y:S02]  /*0a50*/  ISETP.GT.U32.AND P3, PT, R11, R10, PT ;  /* 0x0000000a0b00720c */ /* 0x000fe40003f64070 */
[----:B------:R-:W-:Y:S01]  /*0a60*/  ISETP.GT.U32.AND P2, PT, R3, R9, PT ;  /* 0x000000090300720c */ /* 0x000fe20003f44070 */
[----:B------:R-:W-:-:S02]  /*0a70*/  @!P1 IMAD.IADD R8, R8, 0x1, -R3 ;  /* 0x0000000108089824 */ /* 0x000fc400078e0a03 */
[----:B------:R-:W-:Y:S02]  /*0a80*/  IMAD.MOV R2, RZ, RZ, -R2 ;  /* 0x000000ffff027224 */ /* 0x000fe400078e0a02 */
[----:B------:R-:W-:Y:S01]  /*0a90*/  IMAD.HI.U32 R7, R5, R12, RZ ;  /* 0x0000000c05077227 */ /* 0x000fe200078e00ff */
[----:B------:R-:W-:-:S03]  /*0aa0*/  ISETP.GT.U32.AND P6, PT, R3, R8, PT ;  /* 0x000000080300720c */ /* 0x000fc60003fc4070 */
[C---:B------:R-:W-:Y:S02]  /*0ab0*/  IMAD R6, R3.reuse, R2, R14 ;  /* 0x0000000203067224 */ /* 0x040fe400078e020e */
[----:B------:R-:W-:Y:S02]  /*0ac0*/  IMAD.MOV R7, RZ, RZ, -R7 ;  /* 0x000000ffff077224 */ /* 0x000fe400078e0a07 */
[----:B------:R-:W-:Y:S01]  /*0ad0*/  @!P3 IMAD.IADD R10, R10, 0x1, -R11 ;  /* 0x000000010a0ab824 */ /* 0x000fe200078e0a0b */
[C---:B------:R-:W-:Y:S01]  /*0ae0*/  ISETP.GT.U32.AND P1, PT, R3.reuse, R6, PT ;  /* 0x000000060300720c */ /* 0x040fe20003f24070 */
[C---:B------:R-:W-:Y:S01]  /*0af0*/  IMAD R7, R3.reuse, R7, R12 ;  /* 0x0000000703077224 */ /* 0x040fe200078e020c */
[----:B------:R-:W-:Y:S01]  /*0b00*/  ISETP.NE.AND P3, PT, R44, RZ, PT ;  /* 0x000000ff2c00720c */ /* 0x000fe20003f65270 */
[----:B------:R-:W-:Y:S02]  /*0b10*/  IMAD.MOV.U32 R2, RZ, RZ, R10 ;  /* 0x000000ffff027224 */ /* 0x000fe400078e000a */
[----:B------:R-:W-:Y:S01]  /*0b20*/  @!P6 IMAD.IADD R8, R8, 0x1, -R3 ;  /* 0x000000010808e824 */ /* 0x000fe200078e0a03 */
[----:B------:R-:W-:Y:S01]  /*0b30*/  ISETP.GT.U32.AND P6, PT, R3, R7, PT ;  /* 0x000000070300720c */ /* 0x000fe20003fc4070 */
[----:B------:R-:W-:-:S02]  /*0b40*/  VIADD R13, R4, 0xec ;  /* 0x000000ec040d7836 */ /* 0x000fc40000000000 */
[----:B------:R-:W-:Y:S01]  /*0b50*/  @!P0 IMAD.MOV R2, RZ, RZ, -R2 ;  /* 0x000000ffff028224 */ /* 0x000fe200078e0a02 */
[----:B------:R-:W-:Y:S01]  /*0b60*/  ISETP.GE.AND P0, PT, R15, RZ, PT ;  /* 0x000000ff0f00720c */ /* 0x000fe20003f06270 */
[----:B------:R-:W-:Y:S01]  /*0b70*/  VIADD R15, R4, 0xe8 ;  /* 0x000000e8040f7836 */ /* 0x000fe20000000000 */
[----:B------:R-:W-:Y:S01]  /*0b80*/  IABS R14, R13 ;  /* 0x0000000d000e7213 */ /* 0x000fe20000000000 */
[--C-:B------:R-:W-:Y:S02]  /*0b90*/  @!P1 IMAD.IADD R6, R6, 0x1, -R3.reuse ;  /* 0x0000000106069824 */ /* 0x100fe400078e0a03 */
[--C-:B------:R-:W-:Y:S01]  /*0ba0*/  @!P2 IMAD.IADD R9, R9, 0x1, -R3.reuse ;  /* 0x000000010909a824 */ /* 0x100fe200078e0a03 */
[----:B------:R-:W-:Y:S01]  /*0bb0*/  IABS R12, R15 ;  /* 0x0000000f000c7213 */ /* 0x000fe20000000000 */
[----:B------:R-:W-:Y:S01]  /*0bc0*/  IMAD.HI.U32 R10, R5, R14, RZ ;  /* 0x0000000e050a7227 */ /* 0x000fe200078e00ff */
[----:B------:R-:W-:Y:S02]  /*0bd0*/  ISETP.GT.U32.AND P1, PT, R3, R6, PT ;  /* 0x000000060300720c */ /* 0x000fe40003f24070 */
[----:B------:R-:W-:Y:S01]  /*0be0*/  @!P3 LOP3.LUT R2, RZ, R44, RZ, 0x33, !PT ;  /* 0x0000002cff02b212 */ /* 0x000fe200078e33ff */
[----:B------:R-:W-:Y:S01]  /*0bf0*/  @!P6 IMAD.IADD R7, R7, 0x1, -R3 ;  /* 0x000000010707e824 */ /* 0x000fe200078e0a03 */
[----:B------:R-:W-:Y:S01]  /*0c00*/  ISETP.GE.AND P3, PT, R17, RZ, PT ;  /* 0x000000ff1100720c */ /* 0x000fe20003f66270 */
[----:B------:R-:W-:Y:S01]  /*0c10*/  IMAD.MOV R10, RZ, RZ, -R10 ;  /* 0x000000ffff0a7224 */ /* 0x000fe200078e0a0a */
[----:B------:R-:W-:Y:S01]  /*0c20*/  ISETP.GT.U32.AND P5, PT, R3, R9, PT ;  /* 0x000000090300720c */ /* 0x000fe20003fa4070 */
[----:B------:R-:W-:Y:S01]  /*0c30*/  IMAD.HI.U32 R11, R5, R12, RZ ;  /* 0x0000000c050b7227 */ /* 0x000fe200078e00ff */
[----:B------:R-:W-:-:S02]  /*0c40*/  ISETP.GT.U32.AND P6, PT, R3, R7, PT ;  /* 0x000000070300720c */ /* 0x000fc40003fc4070 */
[----:B------:R-:W-:Y:S01]  /*0c50*/  ISETP.GE.AND P2, PT, R16, RZ, PT ;  /* 0x000000ff1000720c */ /* 0x000fe20003f46270 */
[C---:B------:R-:W-:Y:S02]  /*0c60*/  IMAD R10, R3.reuse, R10, R14 ;  /* 0x0000000a030a7224 */ /* 0x040fe400078e020e */
[----:B------:R-:W-:Y:S02]  /*0c70*/  IMAD.MOV R11, RZ, RZ, -R11 ;  /* 0x000000ffff0b7224 */ /* 0x000fe400078e0a0b */
[--C-:B------:R-:W-:Y:S01]  /*0c80*/  @!P1 IMAD.IADD R6, R6, 0x1, -R3.reuse ;  /* 0x0000000106069824 */ /* 0x100fe200078e0a03 */
[C---:B------:R-:W-:Y:S01]  /*0c90*/  ISETP.GT.U32.AND P1, PT, R3.reuse, R10, PT ;  /* 0x0000000a0300720c */ /* 0x040fe20003f24070 */
[----:B------:R-:W-:Y:S02]  /*0ca0*/  IMAD R11, R3, R11, R12 ;  /* 0x0000000b030b7224 */ /* 0x000fe400078e020c */
[----:B------:R-:W-:Y:S02]  /*0cb0*/  VIADD R17, R4, 0xe4 ;  /* 0x000000e404117836 */ /* 0x000fe40000000000 */
[----:B------:R-:W-:Y:S01]  /*0cc0*/  @!P6 IMAD.IADD R7, R7, 0x1, -R3 ;  /* 0x000000010707e824 */ /* 0x000fe200078e0a03 */
[----:B------:R-:W-:Y:S01]  /*0cd0*/  ISETP.GT.U32.AND P6, PT, R3, R11, PT ;  /* 0x0000000b0300720c */ /* 0x000fe20003fc4070 */
[----:B------:R-:W-:Y:S01]  /*0ce0*/  IMAD.HI.U32 R14, R5, R20, RZ ;  /* 0x00000014050e7227 */ /* 0x000fe200078e00ff */
[----:B------:R-:W-:-:S03]  /*0cf0*/  IABS R16, R17 ;  /* 0x0000001100107213 */ /* 0x000fc60000000000 */
[----:B------:R-:W-:Y:S02]  /*0d00*/  VIADD R19, R4, 0xe0 ;  /* 0x000000e004137836 */ /* 0x000fe40000000000 */
[----:B------:R-:W-:Y:S01]  /*0d10*/  @!P1 IMAD.IADD R10, R10, 0x1, -R3 ;  /* 0x000000010a0a9824 */ /* 0x000fe200078e0a03 */
[----:B------:R-:W-:Y:S01]  /*0d20*/  ISETP.GE.AND P1, PT, R15, RZ, PT ;  /* 0x000000ff0f00720c */ /* 0x000fe20003f26270 */
[----:B------:R-:W-:Y:S01]  /*0d30*/  IMAD.MOV R14, RZ, RZ, -R14 ;  /* 0x000000ffff0e7224 */ /* 0x000fe200078e0a0e */
[----:B------:R-:W-:Y:S01]  /*0d40*/  IABS R18, R19 ;  /* 0x0000001300127213 */ /* 0x000fe20000000000 */
[----:B------:R-:W-:-:S04]  /*0d50*/  IMAD.HI.U32 R12, R5, R16, RZ ;  /* 0x00000010050c7227 */ /* 0x000fc800078e00ff */
[--C-:B------:R-:W-:Y:S01]  /*0d60*/  @!P6 IMAD.IADD R11, R11, 0x1, -R3.reuse ;  /* 0x000000010b0be824 */ /* 0x100fe200078e0a03 */
[C---:B------:R-:W-:Y:S01]  /*0d70*/  ISETP.GT.U32.AND P6, PT, R3.reuse, R10, PT ;  /* 0x0000000a0300720c */ /* 0x040fe20003fc4070 */
[----:B------:R-:W-:Y:S02]  /*0d80*/  IMAD R14, R3, R14, R20 ;  /* 0x0000000e030e7224 */ /* 0x000fe400078e0214 */
[----:B------:R-:W-:Y:S01]  /*0d90*/  @!P5 IMAD.IADD R9, R9, 0x1, -R3 ;  /* 0x000000010909d824 */ /* 0x000fe200078e0a03 */
[----:B------:R-:W-:Y:S01]  /*0da0*/  ISETP.GE.AND P5, PT, R13, RZ, PT ;  /* 0x000000ff0d00720c */ /* 0x000fe20003fa6270 */
[----:B------:R-:W-:Y:S02]  /*0db0*/  VIADD R22, R4, 0xd8 ;  /* 0x000000d804167836 */ /* 0x000fe40000000000 */
[----:B------:R-:W-:Y:S02]  /*0dc0*/  IMAD.MOV R12, RZ, RZ, -R12 ;  /* 0x000000ffff0c7224 */ /* 0x000fe400078e0a0c */
[----:B------:R-:W-:-:S04]  /*0dd0*/  IMAD.HI.U32 R13, R5, R18, RZ ;  /* 0x00000012050d7227 */ /* 0x000fc800078e00ff */
[----:B------:R-:W-:Y:S01]  /*0de0*/  @!P6 IMAD.IADD R10, R10, 0x1, -R3 ;  /* 0x000000010a0ae824 */ /* 0x000fe200078e0a03 */
[C---:B------:R-:W-:Y:S01]  /*0df0*/  ISETP.GT.U32.AND P6, PT, R3.reuse, R14, PT ;  /* 0x0000000e0300720c */ /* 0x040fe20003fc4070 */
[C---:B------:R-:W-:Y:S01]  /*0e00*/  IMAD R12, R3.reuse, R12, R16 ;  /* 0x0000000c030c7224 */ /* 0x040fe200078e0210 */
[----:B------:R-:W-:Y:S01]  /*0e10*/  IABS R16, R22 ;  /* 0x0000001600107213 */ /* 0x000fe20000000000 */
[----:B------:R-:W-:Y:S02]  /*0e20*/  IMAD.MOV R13, RZ, RZ, -R13 ;  /* 0x000000ffff0d7224 */ /* 0x000fe400078e0a0d */
[----:B------:R-:W-:Y:S01]  /*0e30*/  @!P0 IMAD.MOV R9, RZ, RZ, -R9 ;  /* 0x000000ffff098224 */ /* 0x000fe200078e0a09 */
[C---:B------:R-:W-:Y:S01]  /*0e40*/  ISETP.GT.U32.AND P0, PT, R3.reuse, R11, PT ;  /* 0x0000000b0300720c */ /* 0x040fe20003f04070 */
[C---:B------:R-:W-:Y:S02]  /*0e50*/  IMAD R13, R3.reuse, R13, R18 ;  /* 0x0000000d030d7224 */ /* 0x040fe400078e0212 */
[----:B------:R-:W-:Y:S01]  /*0e60*/  @!P4 IMAD.MOV R8, RZ, RZ, -R8 ;  /* 0x000000ffff08c224 */ /* 0x000fe200078e0a08 */
[----:B------:R-:W-:Y:S01]  /*0e70*/  ISETP.GT.U32.AND P4, PT, R3, R12, PT ;  /* 0x0000000c0300720c */ /* 0x000fe20003f84070 */
[----:B------:R-:W-:-:S02]  /*0e80*/  VIADD R23, R4, 0xd4 ;  /* 0x000000d404177836 */ /* 0x000fc40000000000 */
[----:B------:R-:W-:-:S03]  /*0e90*/  IMAD.HI.U32 R15, R5, R16, RZ ;  /* 0x00000010050f7227 */ /* 0x000fc600078e00ff */
[----:B------:R-:W-:Y:S01]  /*0ea0*/  IABS R18, R23 ;  /* 0x0000001700127213 */ /* 0x000fe20000000000 */
[----:B------:R-:W-:Y:S01]  /*0eb0*/  @!P2 IMAD.MOV R6, RZ, RZ, -R6 ;  /* 0x000000ffff06a224 */ /* 0x000fe200078e0a06 */
[----:B------:R-:W-:Y:S01]  /*0ec0*/  ISETP.GT.U32.AND P2, PT, R3, R13, PT ;  /* 0x0000000d0300720c */ /* 0x000fe20003f44070 */
[----:B------:R-:W-:Y:S02]  /*0ed0*/  @!P6 IMAD.IADD R14, R14, 0x1, -R3 ;  /* 0x000000010e0ee824 */ /* 0x000fe400078e0a03 */
[----:B------:R-:W-:Y:S02]  /*0ee0*/  IMAD.MOV R15, RZ, RZ, -R15 ;  /* 0x000000ffff0f7224 */ /* 0x000fe400078e0a0f */
[----:B------:R-:W-:Y:S01]  /*0ef0*/  @!P0 IMAD.IADD R11, R11, 0x1, -R3 ;  /* 0x000000010b0b8824 */ /* 0x000fe200078e0a03 */
[C---:B------:R-:W-:Y:S01]  /*0f00*/  ISETP.GT.U32.AND P6, PT, R3.reuse, R14, PT ;  /* 0x0000000e0300720c */ /* 0x040fe20003fc4070 */
[----:B------:R-:W-:Y:S01]  /*0f10*/  IMAD R15, R3, R15, R16 ;  /* 0x0000000f030f7224 */ /* 0x000fe200078e0210 */
[----:B------:R-:W-:Y:S01]  /*0f20*/  ISETP.GE.AND P0, PT, R19, RZ, PT ;  /* 0x000000ff1300720c */ /* 0x000fe20003f06270 */
[----:B------:R-:W-:-:S04]  /*0f30*/  IMAD.HI.U32 R16, R5, R18, RZ ;  /* 0x0000001205107227 */ /* 0x000fc800078e00ff */
[--C-:B------:R-:W-:Y:S01]  /*0f40*/  @!P4 IMAD.IADD R12, R12, 0x1, -R3.reuse ;  /* 0x000000010c0cc824 */ /* 0x100fe200078e0a03 */
[----:B------:R-:W-:Y:S01]  /*0f50*/  ISETP.GE.AND P4, PT, R21, RZ, PT ;  /* 0x000000ff1500720c */ /* 0x000fe20003f86270 */
[----:B------:R-:W-:Y:S02]  /*0f60*/  VIADD R19, R4, 0xd0 ;  /* 0x000000d004137836 */ /* 0x000fe40000000000 */
[----:B------:R-:W-:Y:S02]  /*0f70*/  IMAD.MOV R16, RZ, RZ, -R16 ;  /* 0x000000ffff107224 */ /* 0x000fe400078e0a10 */
[----:B------:R-:W-:Y:S01]  /*0f80*/  @!P2 IMAD.IADD R13, R13, 0x1, -R3 ;  /* 0x000000010d0da824 */ /* 0x000fe200078e0a03 */
[C---:B------:R-:W-:Y:S01]  /*0f90*/  ISETP.GT.U32.AND P2, PT, R3.reuse, R12, PT ;  /* 0x0000000c0300720c */ /* 0x040fe20003f44070 */
[----:B------:R-:W-:Y:S01]  /*0fa0*/  @!P1 IMAD.MOV R11, RZ, RZ, -R11 ;  /* 0x000000ffff0b9224 */ /* 0x000fe200078e0a0b */
[----:B------:R-:W-:Y:S01]  /*0fb0*/  IABS R20, R19 ;  /* 0x0000001300147213 */ /* 0x000fe20000000000 */
[C---:B------:R-:W-:Y:S01]  /*0fc0*/  IMAD R16, R3.reuse, R16, R18 ;  /* 0x0000001003107224 */ /* 0x040fe200078e0212 */
[----:B------:R-:W-:Y:S01]  /*0fd0*/  ISETP.GT.U32.AND P1, PT, R3, R15, PT ;  /* 0x0000000f0300720c */ /* 0x000fe20003f24070 */
[----:B------:R-:W-:Y:S01]  /*0fe0*/  @!P3 IMAD.MOV R7, RZ, RZ, -R7 ;  /* 0x000000ffff07b224 */ /* 0x000fe200078e0a07 */
[----:B------:R-:W-:Y:S01]  /*0ff0*/  ISETP.GE.AND P3, PT, R17, RZ, PT ;  /* 0x000000ff1100720c */ /* 0x000fe20003f66270 */
[----:B------:R-:W-:Y:S01]  /*1000*/  @!P6 IMAD.IADD R14, R14, 0x1, -R3 ;  /* 0x000000010e0ee824 */ /* 0x000fe200078e0a03 */
[C---:B------:R-:W-:Y:S01]  /*1010*/  ISETP.GT.U32.AND P6, PT, R3.reuse, R16, PT ;  /* 0x000000100300720c */ /* 0x040fe20003fc4070 */
[----:B------:R-:W-:Y:S01]  /*1020*/  @!P5 IMAD.MOV R10, RZ, RZ, -R10 ;  /* 0x000000ffff0ad224 */ /* 0x000fe200078e0a0a */
[----:B------:R-:W-:Y:S01]  /*1030*/  ISETP.GT.U32.AND P5, PT, R3, R13, PT ;  /* 0x0000000d0300720c */ /* 0x000fe20003fa4070 */
[----:B------:R-:W-:-:S04]  /*1040*/  IMAD.HI.U32 R17, R5, R20, RZ ;  /* 0x0000001405117227 */ /* 0x000fc800078e00ff */
[----:B------:R-:W-:Y:S02]  /*1050*/  IMAD.MOV R17, RZ, RZ, -R17 ;  /* 0x000000ffff117224 */ /* 0x000fe400078e0a11 */
[--C-:B------:R-:W-:Y:S01]  /*1060*/  @!P2 IMAD.IADD R12, R12, 0x1, -R3.reuse ;  /* 0x000000010c0ca824 */ /* 0x100fe200078e0a03 */
[----:B------:R-:W-:Y:S01]  /*1070*/  ISETP.GE.AND P2, PT, R22, RZ, PT ;  /* 0x000000ff1600720c */ /* 0x000fe20003f46270 */
[--C-:B------:R-:W-:Y:S01]  /*1080*/  @!P1 IMAD.IADD R15, R15, 0x1, -R3.reuse ;  /* 0x000000010f0f9824 */ /* 0x100fe200078e0a03 */
[----:B------:R-:W-:Y:S01]  /*1090*/  ISETP.GE.AND P1, PT, R19, RZ, PT ;  /* 0x000000ff1300720c */ /* 0x000fe20003f26270 */
[C---:B------:R-:W-:Y:S02]  /*10a0*/  IMAD R17, R3.reuse, R17, R20 ;  /* 0x0000001103117224 */ /* 0x040fe400078e0214 */
[--C-:B------:R-:W-:Y:S01]  /*10b0*/  @!P6 IMAD.IADD R16, R16, 0x1, -R3.reuse ;  /* 0x000000011010e824 */ /* 0x100fe200078e0a03 */
[C---:B------:R-:W-:Y:S01]  /*10c0*/  ISETP.GT.U32.AND P6, PT, R3.reuse, R15, PT ;  /* 0x0000000f0300720c */ /* 0x040fe20003fc4070 */
[----:B------:R-:W-:Y:S01]  /*10d0*/  @!P3 IMAD.MOV R12, RZ, RZ, -R12 ;  /* 0x000000ffff0cb224 */ /* 0x000fe200078e0a0c */
[----:B------:R-:W-:Y:S01]  /*10e0*/  ISETP.GT.U32.AND P3, PT, R3, R17, PT ;  /* 0x000000110300720c */ /* 0x000fe20003f64070 */
[----:B------:R-:W-:Y:S01]  /*10f0*/  @!P5 IMAD.IADD R13, R13, 0x1, -R3 ;  /* 0x000000010d0dd824 */ /* 0x000fe200078e0a03 */
[----:B------:R-:W-:Y:S01]  /*1100*/  ISETP.GE.AND P5, PT, R23, RZ, PT ;  /* 0x000000ff1700720c */ /* 0x000fe20003fa6270 */
[----:B------:R-:W-:-:S02]  /*1110*/  VIADD R21, R4, 0xcc ;  /* 0x000000cc04157836 */ /* 0x000fc40000000000 */
[----:B------:R-:W-:Y:S01]  /*1120*/  @!P0 IMAD.MOV R13, RZ, RZ, -R13 ;  /* 0x000000ffff0d8224 */ /* 0x000fe200078e0a0d */
[----:B------:R-:W-:Y:S01]  /*1130*/  ISETP.GT.U32.AND P0, PT, R3, R16, PT ;  /* 0x000000100300720c */ /* 0x000fe20003f04070 */
[C---:B------:R-:W-:Y:S01]  /*1140*/  VIADD R23, R4.reuse, 0xc8 ;  /* 0x000000c804177836 */ /* 0x040fe20000000000 */
[----:B------:R-:W-:Y:S01]  /*1150*/  IABS R22, R21 ;  /* 0x0000001500167213 */ /* 0x000fe20000000000 */
[----:B------:R-:W-:Y:S02]  /*1160*/  VIADD R25, R4, 0xc4 ;  /* 0x000000c404197836 */ /* 0x000fe40000000000 */
[--C-:B------:R-:W-:Y:S01]  /*1170*/  @!P6 IMAD.IADD R15, R15, 0x1, -R3.reuse ;  /* 0x000000010f0fe824 */ /* 0x100fe200078e0a03 */
[----:B------:R-:W-:Y:S01]  /*1180*/  IABS R24, R23 ;  /* 0x0000001700187213 */ /* 0x000fe20000000000 */
[----:B------:R-:W-:Y:S01]  /*1190*/  @!P3 IMAD.IADD R17, R17, 0x1, -R3 ;  /* 0x000000011111b824 */ /* 0x000fe200078e0a03 */
[----:B------:R-:W-:Y:S01]  /*11a0*/  IABS R26, R25 ;  /* 0x00000019001a7213 */ /* 0x000fe20000000000 */
[----:B------:R-:W-:Y:S01]  /*11b0*/  IMAD.HI.U32 R18, R5, R22, RZ ;  /* 0x0000001605127227 */ /* 0x000fe200078e00ff */
[----:B------:R-:W-:-:S03]  /*11c0*/  ISETP.GE.AND P3, PT, R25, RZ, PT ;  /* 0x000000ff1900720c */ /* 0x000fc60003f66270 */
[----:B------:R-:W-:-:S04]  /*11d0*/  IMAD.HI.U32 R19, R5, R24, RZ ;  /* 0x0000001805137227 */ /* 0x000fc800078e00ff */
[----:B------:R-:W-:Y:S01]  /*11e0*/  @!P2 IMAD.MOV R15, RZ, RZ, -R15 ;  /* 0x000000ffff0fa224 */ /* 0x000fe200078e0a0f */
[----:B------:R-:W-:Y:S01]  /*11f0*/  ISETP.GT.U32.AND P2, PT, R3, R17, PT ;  /* 0x000000110300720c */ /* 0x000fe20003f44070 */
[----:B------:R-:W-:-:S04]  /*1200*/  IMAD.HI.U32 R20, R5, R26, RZ ;  /* 0x0000001a05147227 */ /* 0x000fc800078e00ff */
[----:B------:R-:W-:Y:S01]  /*1210*/  @!P0 IMAD.IADD R16, R16, 0x1, -R3 ;  /* 0x0000000110108824 */ /* 0x000fe200078e0a03 */
[----:B------:R-:W-:Y:S01]  /*1220*/  ISETP.GE.AND P0, PT, R23, RZ, PT ;  /* 0x000000ff1700720c */ /* 0x000fe20003f06270 */
[----:B------:R-:W-:Y:S02]  /*1230*/  IMAD.MOV R18, RZ, RZ, -R18 ;  /* 0x000000ffff127224 */ /* 0x000fe400078e0a12 */
[----:B------:R-:W-:Y:S02]  /*1240*/  IMAD.MOV R19, RZ, RZ, -R19 ;  /* 0x000000ffff137224 */ /* 0x000fe400078e0a13 */
[----:B------:R-:W-:Y:S02]  /*1250*/  VIADD R23, R4, 0xc0 ;  /* 0x000000c004177836 */ /* 0x000fe40000000000 */
[----:B------:R-:W-:Y:S02]  /*1260*/  IMAD.MOV R20, RZ, RZ, -R20 ;  /* 0x000000ffff147224 */ /* 0x000fe400078e0a14 */
[C---:B------:R-:W-:Y:S01]  /*1270*/  IMAD R18, R3.reuse, R18, R22 ;  /* 0x0000001203127224 */ /* 0x040fe200078e0216 */
[----:B------:R-:W-:Y:S01]  /*1280*/  IABS R22, R23 ;  /* 0x0000001700167213 */ /* 0x000fe20000000000 */
[----:B------:R-:W-:-:S02]  /*1290*/  IMAD R19, R3, R19, R24 ;  /* 0x0000001303137224 */ /* 0x000fc400078e0218 */
[C---:B------:R-:W-:Y:S01]  /*12a0*/  IMAD R20, R3.reuse, R20, R26 ;  /* 0x0000001403147224 */ /* 0x040fe200078e021a */
[----:B------:R-:W-:Y:S01]  /*12b0*/  ISETP.GT.U32.AND P6, PT, R3, R18, PT ;  /* 0x000000120300720c */ /* 0x000fe20003fc4070 */
[----:B------:R-:W-:Y:S01]  /*12c0*/  @!P4 IMAD.MOV R14, RZ, RZ, -R14 ;  /* 0x000000ffff0ec224 */ /* 0x000fe200078e0a0e */
[----:B------:R-:W-:Y:S01]  /*12d0*/  ISETP.GE.AND P4, PT, R21, RZ, PT ;  /* 0x000000ff1500720c */ /* 0x000fe20003f86270 */
[----:B------:R-:W-:Y:S01]  /*12e0*/  @!P5 IMAD.MOV R16, RZ, RZ, -R16 ;  /* 0x000000ffff10d224 */ /* 0x000fe200078e0a10 */
[----:B------:R-:W-:Y:S01]  /*12f0*/  ISETP.GT.U32.AND P5, PT, R3, R19, PT ;  /* 0x000000130300720c */ /* 0x000fe20003fa4070 */
[----:B------:R-:W-:-:S04]  /*1300*/  IMAD.HI.U32 R21, R5, R22, RZ ;  /* 0x0000001605157227 */ /* 0x000fc800078e00ff */
[----:B------:R-:W-:Y:S01]  /*1310*/  @!P2 IMAD.IADD R17, R17, 0x1, -R3 ;  /* 0x000000011111a824 */ /* 0x000fe200078e0a03 */
[C---:B------:R-:W-:Y:S01]  /*1320*/  ISETP.GT.U32.AND P2, PT, R3.reuse, R20, PT ;  /* 0x000000140300720c */ /* 0x040fe20003f44070 */
[----:B------:R-:W-:Y:S02]  /*1330*/  IMAD.MOV R21, RZ, RZ, -R21 ;  /* 0x000000ffff157224 */ /* 0x000fe400078e0a15 */
[C---:B------:R-:W-:Y:S02]  /*1340*/  VIADD R29, R4.reuse, 0xb4 ;  /* 0x000000b4041d7836 */ /* 0x040fe40000000000 */
[----:B------:R-:W-:Y:S02]  /*1350*/  IMAD R21, R3, R21, R22 ;  /* 0x0000001503157224 */ /* 0x000fe400078e0216 */
[----:B------:R-:W-:Y:S01]  /*1360*/  @!P5 IADD3 R19, R19, -R3, RZ ;  /* 0x800000031313d210 */ /* 0x000fe20007ffe0ff */
[----:B------:R-:W-:Y:S01]  /*1370*/  VIADD R25, R4, 0xbc ;  /* 0x000000bc04197836 */ /* 0x000fe20000000000 */
[----:B------:R-:W-:Y:S01]  /*1380*/  IABS R30, R29 ;  /* 0x0000001d001e7213 */ /* 0x000fe20000000000 */
[----:B------:R-:W-:Y:S01]  /*1390*/  @!P1 IMAD.MOV R17, RZ, RZ, -R17 ;  /* 0x000000ffff119224 */ /* 0x000fe200078e0a11 */
[C---:B------:R-:W-:Y:S01]  /*13a0*/  ISETP.GT.U32.AND P5, PT, R3.reuse, R21, PT ;  /* 0x000000150300720c */ /* 0x040fe20003fa4070 */
[--C-:B------:R-:W-:Y:S01]  /*13b0*/  @!P6 IMAD.IADD R18, R18, 0x1, -R3.reuse ;  /* 0x000000011212e824 */ /* 0x100fe200078e0a03 */
[----:B------:R-:W-:Y:S01]  /*13c0*/  IABS R26, R25 ;  /* 0x00000019001a7213 */ /* 0x000fe20000000000 */
[----:B------:R-:W-:Y:S01]  /*13d0*/  @!P2 IMAD.IADD R20, R20, 0x1, -R3 ;  /* 0x000000011414a824 */ /* 0x000fe200078e0a03 */
[----:B------:R-:W-:Y:S01]  /*13e0*/  ISETP.GT.U32.AND P2, PT, R3, R19, PT ;  /* 0x000000130300720c */ /* 0x000fe20003f44070 */
[----:B------:R-:W-:Y:S01]  /*13f0*/  IMAD.HI.U32 R24, R5, R30, RZ ;  /* 0x0000001e05187227 */ /* 0x000fe200078e00ff */
[----:B------:R-:W-:-:S02]  /*1400*/  ISETP.GT.U32.AND P6, PT, R3, R18, PT ;  /* 0x000000120300720c */ /* 0x000fc40003fc4070 */
[----:B------:R-:W-:Y:S01]  /*1410*/  ISETP.GT.U32.AND P1, PT, R3, R20, PT ;  /* 0x000000140300720c */ /* 0x000fe20003f24070 */
[----:B------:R-:W-:-:S04]  /*1420*/  IMAD.HI.U32 R22, R5, R26, RZ ;  /* 0x0000001a05167227 */ /* 0x000fc800078e00ff */
[--C-:B------:R-:W-:Y:S02]  /*1430*/  @!P5 IMAD.IADD R21, R21, 0x1, -R3.reuse ;  /* 0x000000011515d824 */ /* 0x100fe400078e0a03 */
[----:B------:R-:W-:Y:S02]  /*1440*/  IMAD.MOV R24, RZ, RZ, -R24 ;  /* 0x000000ffff187224 */ /* 0x000fe400078e0a18 */
[----:B------:R-:W-:Y:S01]  /*1450*/  VIADD R27, R4, 0xb8 ;  /* 0x000000b8041b7836 */ /* 0x000fe20000000000 */
[C---:B------:R-:W-:Y:S01]  /*1460*/  ISETP.GT.U32.AND P5, PT, R3.reuse, R21, PT ;  /* 0x000000150300720c */ /* 0x040fe20003fa4070 */
[----:B------:R-:W-:Y:S02]  /*1470*/  IMAD.MOV R22, RZ, RZ, -R22 ;  /* 0x000000ffff167224 */ /* 0x000fe400078e0a16 */
[----:B------:R-:W-:Y:S01]  /*1480*/  IMAD R24, R3, R24, R30 ;  /* 0x0000001803187224 */ /* 0x000fe200078e021e */
[----:B------:R-:W-:Y:S01]  /*1490*/  IABS R28, R27 ;  /* 0x0000001b001c7213 */ /* 0x000fe20000000000 */
[----:B------:R-:W-:-:S02]  /*14a0*/  @!P1 IMAD.IADD R20, R20, 0x1, -R3 ;  /* 0x0000000114149824 */ /* 0x000fc400078e0a03 */
[C---:B------:R-:W-:Y:S02]  /*14b0*/  IMAD R22, R3.reuse, R22, R26 ;  /* 0x0000001603167224 */ /* 0x040fe400078e021a */
[----:B------:R-:W-:Y:S01]  /*14c0*/  @!P3 IMAD.MOV R20, RZ, RZ, -R20 ;  /* 0x000000ffff14b224 */ /* 0x000fe200078e0a14 */
[----:B------:R-:W-:Y:S01]  /*14d0*/  ISETP.GT.U32.AND P3, PT, R3, R24, PT ;  /* 0x000000180300720c */ /* 0x000fe20003f64070 */
[----:B------:R-:W-:Y:S02]  /*14e0*/  VIADD R31, R4, 0xb0 ;  /* 0x000000b0041f7836 */ /* 0x000fe40000000000 */
[--C-:B------:R-:W-:Y:S01]  /*14f0*/  @!P6 IMAD.IADD R18, R18, 0x1, -R3.reuse ;  /* 0x000000011212e824 */ /* 0x100fe200078e0a03 */
[----:B------:R-:W-:Y:S01]  /*1500*/  ISETP.GE.AND P6, PT, R23, RZ, PT ;  /* 0x000000ff1700720c */ /* 0x000fe20003fc6270 */
[----:B------:R-:W-:Y:S01]  /*1510*/  @!P2 IMAD.IADD R19, R19, 0x1, -R3 ;  /* 0x000000011313a824 */ /* 0x000fe200078e0a03 */
[----:B------:R-:W-:Y:S01]  /*1520*/  ISETP.GT.U32.AND P2, PT, R3, R22, PT ;  /* 0x000000160300720c */ /* 0x000fe20003f44070 */
[----:B------:R-:W-:Y:S01]  /*1530*/  IMAD.HI.U32 R23, R5, R28, RZ ;  /* 0x0000001c05177227 */ /* 0x000fe200078e00ff */
[----:B------:R-:W-:-:S03]  /*1540*/  IABS R26, R31 ;  /* 0x0000001f001a7213 */ /* 0x000fc60000000000 */
[----:B------:R-:W-:Y:S01]  /*1550*/  @!P5 IMAD.IADD R21, R21, 0x1, -R3 ;  /* 0x000000011515d824 */ /* 0x000fe200078e0a03 */
[----:B------:R-:W-:Y:S01]  /*1560*/  ISETP.GE.AND P5, PT, R29, RZ, PT ;  /* 0x000000ff1d00720c */ /* 0x000fe20003fa6270 */
[----:B------:R-:W-:Y:S01]  /*1570*/  @!P4 IMAD.MOV R18, RZ, RZ, -R18 ;  /* 0x000000ffff12c224 */ /* 0x000fe200078e0a12 */
[----:B------:R-:W-:Y:S01]  /*1580*/  ISETP.GE.AND P4, PT, R25, RZ, PT ;  /* 0x000000ff1900720c */ /* 0x000fe20003f86270 */
[----:B------:R-:W-:Y:S02]  /*1590*/  IMAD.MOV R23, RZ, RZ, -R23 ;  /* 0x000000ffff177224 */ /* 0x000fe400078e0a17 */
[----:B------:R-:W-:Y:S02]  /*15a0*/  VIADD R29, R4, 0xac ;  /* 0x000000ac041d7836 */ /* 0x000fe40000000000 */
[----:B------:R-:W-:-:S04]  /*15b0*/  IMAD.HI.U32 R25, R5, R26, RZ ;  /* 0x0000001a05197227 */ /* 0x000fc800078e00ff */
[C---:B------:R-:W-:Y:S01]  /*15c0*/  IMAD R23, R3.reuse, R23, R28 ;  /* 0x0000001703177224 */ /* 0x040fe200078e021c */
[----:B------:R-:W-:Y:S01]  /*15d0*/  IABS R28, R29 ;  /* 0x0000001d001c7213 */ /* 0x000fe20000000000 */
[----:B------:R-:W-:Y:S02]  /*15e0*/  @!P3 IMAD.IADD R24, R24, 0x1, -R3 ;  /* 0x000000011818b824 */ /* 0x000fe400078e0a03 */
[----:B------:R-:W-:Y:S01]  /*15f0*/  IMAD.MOV R25, RZ, RZ, -R25 ;  /* 0x000000ffff197224 */ /* 0x000fe200078e0a19 */
[C---:B------:R-:W-:Y:S01]  /*1600*/  ISETP.GT.U32.AND P1, PT, R3.reuse, R23, PT ;  /* 0x000000170300720c */ /* 0x040fe20003f24070 */
[----:B------:R-:W-:Y:S01]  /*1610*/  @!P2 IMAD.IADD R22, R22, 0x1, -R3 ;  /* 0x000000011616a824 */ /* 0x000fe200078e0a03 */
[C---:B------:R-:W-:Y:S01]  /*1620*/  ISETP.GT.U32.AND P3, PT, R3.reuse, R24, PT ;  /* 0x000000180300720c */ /* 0x040fe20003f64070 */
[C---:B------:R-:W-:Y:S02]  /*1630*/  IMAD R25, R3.reuse, R25, R26 ;  /* 0x0000001903197224 */ /* 0x040fe400078e021a */
[----:B------:R-:W-:Y:S01]  /*1640*/  VIADD R33, R4, 0xa8 ;  /* 0x000000a804217836 */ /* 0x000fe20000000000 */
[----:B------:R-:W-:Y:S01]  /*1650*/  ISETP.GT.U32.AND P2, PT, R3, R22, PT ;  /* 0x000000160300720c */ /* 0x000fe20003f44070 */
[----:B------:R-:W-:-:S03]  /*1660*/  IMAD.HI.U32 R26, R5, R28, RZ ;  /* 0x0000001c051a7227 */ /* 0x000fc600078e00ff */
[----:B------:R-:W-:Y:S01]  /*1670*/  IABS R30, R33 ;  /* 0x00000021001e7213 */ /* 0x000fe20000000000 */
[----:B------:R-:W-:Y:S01]  /*1680*/  @!P6 IMAD.MOV R21, RZ, RZ, -R21 ;  /* 0x000000ffff15e224 */ /* 0x000fe200078e0a15 */
[----:B------:R-:W-:Y:S01]  /*1690*/  ISETP.GT.U32.AND P6, PT, R3, R25, PT ;  /* 0x000000190300720c */ /* 0x000fe20003fc4070 */
[----:B------:R-:W-:Y:S02]  /*16a0*/  IMAD.MOV R26, RZ, RZ, -R26 ;  /* 0x000000ffff1a7224 */ /* 0x000fe400078e0a1a */
[----:B------:R-:W-:Y:S01]  /*16b0*/  @!P0 IMAD.MOV R19, RZ, RZ, -R19 ;  /* 0x000000ffff138224 */ /* 0x000fe200078e0a13 */
[----:B------:R-:W-:Y:S01]  /*16c0*/  ISETP.GE.AND P0, PT, R27, RZ, PT ;  /* 0x000000ff1b00720c */ /* 0x000fe20003f06270 */
[----:B------:R-:W-:Y:S02]  /*16d0*/  IMAD R26, R3, R26, R28 ;  /* 0x0000001a031a7224 */ /* 0x000fe400078e021c */
[----:B------:R-:W-:-:S04]  /*16e0*/  IMAD.HI.U32 R27, R5, R30, RZ ;  /* 0x0000001e051b7227 */ /* 0x000fc800078e00ff */
[----:B------:R-:W-:Y:S01]  /*16f0*/  @!P3 IMAD.IADD R24, R24, 0x1, -R3 ;  /* 0x000000011818b824 */ /* 0x000fe200078e0a03 */
[----:B------:R-:W-:Y:S01]  /*1700*/  ISETP.GT.U32.AND P3, PT, R3, R26, PT ;  /* 0x0000001a0300720c */ /* 0x000fe20003f64070 */
[----:B------:R-:W-:Y:S02]  /*1710*/  IMAD.MOV R27, RZ, RZ, -R27 ;  /* 0x000000ffff1b7224 */ /* 0x000fe400078e0a1b */
[--C-:B------:R-:W-:Y:S01]  /*1720*/  @!P2 IMAD.IADD R22, R22, 0x1, -R3.reuse ;  /* 0x000000011616a824 */ /* 0x100fe200078e0a03 */
[----:B------:R-:W-:Y:S01]  /*1730*/  ISETP.GE.AND P2, PT, R31, RZ, PT ;  /* 0x000000ff1f00720c */ /* 0x000fe20003f46270 */
[----:B------:R-:W-:Y:S02]  /*1740*/  VIADD R31, R4, 0xa4 ;  /* 0x000000a4041f7836 */ /* 0x000fe40000000000 */
[--C-:B------:R-:W-:Y:S01]  /*1750*/  @!P6 IMAD.IADD R25, R25, 0x1, -R3.reuse ;  /* 0x000000011919e824 */ /* 0x100fe200078e0a03 */
[----:B------:R-:W-:Y:S01]  /*1760*/  ISETP.GE.AND P6, PT, R33, RZ, PT ;  /* 0x000000ff2100720c */ /* 0x000fe20003fc6270 */
[C---:B------:R-:W-:Y:S01]  /*1770*/  IMAD R27, R3.reuse, R27, R30 ;  /* 0x0000001b031b7224 */ /* 0x040fe200078e021e */
[----:B------:R-:W-:Y:S01]  /*1780*/  IABS R32, R31 ;  /* 0x0000001f00207213 */ /* 0x000fe20000000000 */
[----:B------:R-:W-:Y:S01]  /*1790*/  @!P4 IMAD.MOV R22, RZ, RZ, -R22 ;  /* 0x000000ffff16c224 */ /* 0x000fe200078e0a16 */
[C---:B------:R-:W-:Y:S01]  /*17a0*/  ISETP.GT.U32.AND P4, PT, R3.reuse, R25, PT ;  /* 0x000000190300720c */ /* 0x040fe20003f84070 */
[----:B------:R-:W-:Y:S01]  /*17b0*/  @!P5 IMAD.MOV R24, RZ, RZ, -R24 ;  /* 0x000000ffff18d224 */ /* 0x000fe200078e0a18 */
[----:B------:R-:W-:Y:S01]  /*17c0*/  ISETP.GT.U32.AND P5, PT, R3, R27, PT ;  /* 0x0000001b0300720c */ /* 0x000fe20003fa4070 */
[----:B------:R-:W-:-:S02]  /*17d0*/  @!P1 IMAD.IADD R23, R23, 0x1, -R3 ;  /* 0x0000000117179824 */ /* 0x000fc400078e0a03 */
[--C-:B------:R-:W-:Y:S02]  /*17e0*/  @!P3 IMAD.IADD R26, R26, 0x1, -R3.reuse ;  /* 0x000000011a1ab824 */ /* 0x100fe400078e0a03 */
[----:B------:R-:W-:Y:S01]  /*17f0*/  IMAD.HI.U32 R28, R5, R32, RZ ;  /* 0x00000020051c7227 */ /* 0x000fe200078e00ff */
[C---:B------:R-:W-:Y:S02]  /*1800*/  ISETP.GT.U32.AND P1, PT, R3.reuse, R23, PT ;  /* 0x000000170300720c */ /* 0x040fe40003f24070 */
[----:B------:R-:W-:Y:S01]  /*1810*/  ISETP.GT.U32.AND P3, PT, R3, R26, PT ;  /* 0x0000001a0300720c */ /* 0x000fe20003f64070 */
[----:B------:R-:W-:Y:S02]  /*1820*/  IMAD.MOV R28, RZ, RZ, -R28 ;  /* 0x000000ffff1c7224 */ /* 0x000fe400078e0a1c */
[----:B------:R-:W-:Y:S02]  /*1830*/  VIADD R30, R4, 0x9c ;  /* 0x0000009c041e7836 */ /* 0x000fe40000000000 */
[----:B------:R-:W-:-:S02]  /*1840*/  @!P4 IMAD.IADD R25, R25, 0x1, -R3 ;  /* 0x000000011919c824 */ /* 0x000fc400078e0a03 */
[----:B------:R-:W-:Y:S01]  /*1850*/  IMAD R28, R3, R28, R32 ;  /* 0x0000001c031c7224 */ /* 0x000fe200078e0220 */
[----:B------:R-:W-:Y:S01]  /*1860*/  IABS R34, R30 ;  /* 0x0000001e00227213 */ /* 0x000fe20000000000 */
[----:B------:R-:W-:Y:S02]  /*1870*/  @!P5 IMAD.IADD R27, R27, 0x1, -R3 ;  /* 0x000000011b1bd824 */ /* 0x000fe400078e0a03 */
[----:B------:R-:W-:Y:S01]  /*1880*/  @!P2 IMAD.MOV R25, RZ, RZ, -R25 ;  /* 0x000000ffff19a224 */ /* 0x000fe200078e0a19 */
[----:B------:R-:W-:Y:S01]  /*1890*/  ISETP.GT.U32.AND P2, PT, R3, R28, PT ;  /* 0x0000001c0300720c */ /* 0x000fe20003f44070 */
[--C-:B------:R-:W-:Y:S01]  /*18a0*/  @!P1 IMAD.IADD R23, R23, 0x1, -R3.reuse ;  /* 0x0000000117179824 */ /* 0x100fe200078e0a03 */
[----:B------:R-:W-:Y:S01]  /*18b0*/  ISETP.GT.U32.AND P5, PT, R3, R27, PT ;  /* 0x0000001b0300720c */ /* 0x000fe20003fa4070 */
[----:B------:R-:W-:Y:S01]  /*18c0*/  @!P3 IMAD.IADD R26, R26, 0x1, -R3 ;  /* 0x000000011a1ab824 */ /* 0x000fe200078e0a03 */
[----:B------:R-:W-:Y:S01]  /*18d0*/  ISETP.GE.AND P1, PT, R29, RZ, PT ;  /* 0x000000ff1d00720c */ /* 0x000fe20003f26270 */
[----:B------:R-:W-:Y:S01]  /*18e0*/  VIADD R29, R4, 0xa0 ;  /* 0x000000a0041d7836 */ /* 0x000fe20000000000 */
[----:B------:R-:W-:Y:S01]  /*18f0*/  ISETP.GE.AND P3, PT, R30, RZ, PT ;  /* 0x000000ff1e00720c */ /* 0x000fe20003f66270 */
[----:B------:R-:W-:-:S03]  /*1900*/  IMAD.HI.U32 R30, R5, R34, RZ ;  /* 0x00000022051e7227 */ /* 0x000fc600078e00ff */
[----:B------:R-:W-:Y:S01]  /*1910*/  ISETP.GE.AND P4, PT, R29, RZ, PT ;  /* 0x000000ff1d00720c */ /* 0x000fe20003f86270 */
[----:B------:R-:W-:Y:S01]  /*1920*/  @!P0 IMAD.MOV R23, RZ, RZ, -R23 ;  /* 0x000000ffff178224 */ /* 0x000fe200078e0a17 */
[----:B------:R-:W-:Y:S01]  /*1930*/  ISETP.GE.AND P0, PT, R31, RZ, PT ;  /* 0x000000ff1f00720c */ /* 0x000fe20003f06270 */
[----:B------:R-:W-:Y:S01]  /*1940*/  VIADD R31, R4, 0x98 ;  /* 0x00000098041f7836 */ /* 0x000fe20000000000 */
[----:B------:R-:W-:Y:S01]  /*1950*/  IABS R29, R29 ;  /* 0x0000001d001d7213 */ /* 0x000fe20000000000 */
[----:B------:R-:W-:Y:S02]  /*1960*/  IMAD.MOV R30, RZ, RZ, -R30 ;  /* 0x000000ffff1e7224 */ /* 0x000fe400078e0a1e */
[--C-:B------:R-:W-:Y:S01]  /*1970*/  @!P5 IMAD.IADD R27, R27, 0x1, -R3.reuse ;  /* 0x000000011b1bd824 */ /* 0x100fe200078e0a03 */
[----:B------:R-:W-:Y:S01]  /*1980*/  IABS R36, R31 ;  /* 0x0000001f00247213 */ /* 0x000fe20000000000 */
[----:B------:R-:W-:Y:S02]  /*1990*/  @!P2 IMAD.IADD R28, R28, 0x1, -R3 ;  /* 0x000000011c1ca824 */ /* 0x000fe400078e0a03 */
[----:B------:R-:W-:-:S02]  /*19a0*/  IMAD R30, R3, R30, R34 ;  /* 0x0000001e031e7224 */ /* 0x000fc400078e0222 */
[----:B------:R-:W-:Y:S01]  /*19b0*/  IMAD.MOV.U32 R32, RZ, RZ, R29 ;  /* 0x000000ffff207224 */ /* 0x000fe200078e001d */
[----:B------:R-:W-:Y:S01]  /*19c0*/  ISETP.GT.U32.AND P2, PT, R3, R28, PT ;  /* 0x0000001c0300720c */ /* 0x000fe20003f44070 */
[----:B------:R-:W-:Y:S01]  /*19d0*/  @!P1 IMAD.MOV R26, RZ, RZ, -R26 ;  /* 0x000000ffff1a9224 */ /* 0x000fe200078e0a1a */
[----:B------:R-:W-:Y:S01]  /*19e0*/  ISETP.GE.AND P1, PT, R31, RZ, PT ;  /* 0x000000ff1f00720c */ /* 0x000fe20003f26270 */
[----:B------:R-:W-:Y:S01]  /*19f0*/  @!P6 IMAD.MOV R27, RZ, RZ, -R27 ;  /* 0x000000ffff1be224 */ /* 0x000fe200078e0a1b */
[----:B------:R-:W-:Y:S01]  /*1a00*/  ISETP.GT.U32.AND P6, PT, R3, R30, PT ;  /* 0x0000001e0300720c */ /* 0x000fe20003fc4070 */
[----:B------:R-:W-:-:S04]  /*1a10*/  IMAD.HI.U32 R29, R5, R32, RZ ;  /* 0x00000020051d7227 */ /* 0x000fc800078e00ff */
[----:B------:R-:W-:-:S04]  /*1a20*/  IMAD.HI.U32 R31, R5, R36, RZ ;  /* 0x00000024051f7227 */ /* 0x000fc800078e00ff */
[----:B------:R-:W-:Y:S02]  /*1a30*/  IMAD.MOV R29, RZ, RZ, -R29 ;  /* 0x000000ffff1d7224 */ /* 0x000fe400078e0a1d */
[----:B------:R-:W-:Y:S02]  /*1a40*/  IMAD.MOV R31, RZ, RZ, -R31 ;  /* 0x000000ffff1f7224 */ /* 0x000fe400078e0a1f */
[C---:B------:R-:W-:Y:S02]  /*1a50*/  IMAD R29, R3.reuse, R29, R32 ;  /* 0x0000001d031d7224 */ /* 0x040fe400078e0220 */
[----:B------:R-:W-:Y:S02]  /*1a60*/  VIADD R35, R4, 0x94 ;  /* 0x0000009404237836 */ /* 0x000fe40000000000 */
[C---:B------:R-:W-:Y:S01]  /*1a70*/  IMAD R31, R3.reuse, R31, R36 ;  /* 0x0000001f031f7224 */ /* 0x040fe200078e0224 */
[C---:B------:R-:W-:Y:S01]  /*1a80*/  ISETP.GT.U32.AND P5, PT, R3.reuse, R29, PT ;  /* 0x0000001d0300720c */ /* 0x040fe20003fa4070 */
[--C-:B------:R-:W-:Y:S01]  /*1a90*/  @!P2 IMAD.IADD R28, R28, 0x1, -R3.reuse ;  /* 0x000000011c1ca824 */ /* 0x100fe200078e0a03 */
[----:B------:R-:W-:Y:S01]  /*1aa0*/  IABS R34, R35 ;  /* 0x0000002300227213 */ /* 0x000fe20000000000 */
[----:B------:R-:W-:Y:S01]  /*1ab0*/  @!P6 IMAD.IADD R30, R30, 0x1, -R3 ;  /* 0x000000011e1ee824 */ /* 0x000fe200078e0a03 */
[----:B------:R-:W-:Y:S01]  /*1ac0*/  ISETP.GT.U32.AND P2, PT, R3, R31, PT ;  /* 0x0000001f0300720c */ /* 0x000fe20003f44070 */
[----:B------:R-:W-:Y:S01]  /*1ad0*/  VIADD R37, R4, 0x90 ;  /* 0x0000009004257836 */ /* 0x000fe20000000000 */
[----:B------:R-:W-:Y:S01]  /*1ae0*/  @!P0 IADD3 R28, -R28, RZ, RZ ;  /* 0x000000ff1c1c8210 */ /* 0x000fe20007ffe1ff */
[----:B------:R-:W-:Y:S01]  /*1af0*/  IMAD.HI.U32 R32, R5, R34, RZ ;  /* 0x0000002205207227 */ /* 0x000fe200078e00ff */
[----:B------:R-:W-:-:S02]  /*1b00*/  ISETP.GT.U32.AND P6, PT, R3, R30, PT ;  /* 0x0000001e0300720c */ /* 0x000fc40003fc4070 */
[----:B------:R-:W-:Y:S01]  /*1b10*/  IABS R36, R37 ;  /* 0x0000002500247213 */ /* 0x000fe20000000000 */
[----:B------:R-:W-:Y:S01]  /*1b20*/  IMAD.MOV R32, RZ, RZ, -R32 ;  /* 0x000000ffff207224 */ /* 0x000fe200078e0a20 */
[----:B------:R-:W-:Y:S01]  /*1b30*/  ISETP.GE.AND P0, PT, R35, RZ, PT ;  /* 0x000000ff2300720c */ /* 0x000fe20003f06270 */
[--C-:B------:R-:W-:Y:S02]  /*1b40*/  @!P5 IMAD.IADD R29, R29, 0x1, -R3.reuse ;  /* 0x000000011d1dd824 */ /* 0x100fe400078e0a03 */
[----:B------:R-:W-:Y:S02]  /*1b50*/  IMAD R32, R3, R32, R34 ;  /* 0x0000002003207224 */ /* 0x000fe400078e0222 */
[----:B------:R-:W-:Y:S01]  /*1b60*/  @!P2 IMAD.IADD R31, R31, 0x1, -R3 ;  /* 0x000000011f1fa824 */ /* 0x000fe200078e0a03 */
[----:B------:R-:W-:Y:S01]  /*1b70*/  ISETP.GT.U32.AND P5, PT, R3, R29, PT ;  /* 0x0000001d0300720c */ /* 0x000fe20003fa4070 */
[----:B------:R-:W-:-:S03]  /*1b80*/  IMAD.HI.U32 R33, R5, R36, RZ ;  /* 0x0000002405217227 */ /* 0x000fc600078e00ff */
[C---:B------:R-:W-:Y:S01]  /*1b90*/  ISETP.GT.U32.AND P2, PT, R3.reuse, R31, PT ;  /* 0x0000001f0300720c */ /* 0x040fe20003f44070 */
[----:B------:R-:W-:Y:S01]  /*1ba0*/  @!P6 IMAD.IADD R30, R30, 0x1, -R3 ;  /* 0x000000011e1ee824 */ /* 0x000fe200078e0a03 */
[C---:B------:R-:W-:Y:S01]  /*1bb0*/  ISETP.GT.U32.AND P6, PT, R3.reuse, R32, PT ;  /* 0x000000200300720c */ /* 0x040fe20003fc4070 */
[----:B------:R-:W-:Y:S02]  /*1bc0*/  IMAD.MOV R33, RZ, RZ, -R33 ;  /* 0x000000ffff217224 */ /* 0x000fe400078e0a21 */
[C---:B------:R-:W-:Y:S02]  /*1bd0*/  VIADD R35, R4.reuse, 0x88 ;  /* 0x0000008804237836 */ /* 0x040fe40000000000 */
[----:B------:R-:W-:Y:S02]  /*1be0*/  IMAD R33, R3, R33, R36 ;  /* 0x0000002103217224 */ /* 0x000fe400078e0224 */
[--C-:B------:R-:W-:Y:S01]  /*1bf0*/  @!P5 IMAD.IADD R29, R29, 0x1, -R3.reuse ;  /* 0x000000011d1dd824 */ /* 0x100fe200078e0a03 */
[----:B------:R-:W-:Y:S01]  /*1c00*/  IABS R36, R35 ;  /* 0x0000002300247213 */ /* 0x000fe20000000000 */
[----:B------:R-:W-:Y:S01]  /*1c10*/  VIADD R39, R4, 0x8c ;  /* 0x0000008c04277836 */ /* 0x000fe20000000000 */
[----:B------:R-:W-:Y:S01]  /*1c20*/  ISETP.GE.AND P5, PT, R37, RZ, PT ;  /* 0x000000ff2500720c */ /* 0x000fe20003fa6270 */
[----:B------:R-:W-:-:S02]  /*1c30*/  @!P2 IMAD.IADD R31, R31, 0x1, -R3 ;  /* 0x000000011f1fa824 */ /* 0x000fc400078e0a03 */
[----:B------:R-:W-:Y:S01]  /*1c40*/  @!P6 IMAD.IADD R32, R32, 0x1, -R3 ;  /* 0x000000012020e824 */ /* 0x000fe200078e0a03 */
[----:B------:R-:W-:Y:S01]  /*1c50*/  ISETP.GE.AND P6, PT, R35, RZ, PT ;  /* 0x000000ff2300720c */ /* 0x000fe20003fc6270 */
[----:B------:R-:W-:Y:S01]  /*1c60*/  @!P4 IMAD.MOV R29, RZ, RZ, -R29 ;  /* 0x000000ffff1dc224 */ /* 0x000fe200078e0a1d */
[C---:B------:R-:W-:Y:S01]  /*1c70*/  ISETP.GT.U32.AND P4, PT, R3.reuse, R33, PT ;  /* 0x000000210300720c */ /* 0x040fe20003f84070 */
[----:B------:R-:W-:Y:S01]  /*1c80*/  @!P1 IMAD.MOV R31, RZ, RZ, -R31 ;  /* 0x000000ffff1f9224 */ /* 0x000fe200078e0a1f */
[----:B------:R-:W-:Y:S01]  /*1c90*/  ISETP.GT.U32.AND P1, PT, R3, R32, PT ;  /* 0x000000200300720c */ /* 0x000fe20003f24070 */
[----:B------:R-:W-:Y:S01]  /*1ca0*/  IMAD.HI.U32 R35, R5, R36, RZ ;  /* 0x0000002405237227 */ /* 0x000fe200078e00ff */
[----:B------:R-:W-:-:S03]  /*1cb0*/  IABS R38, R39 ;  /* 0x0000002700267213 */ /* 0x000fc60000000000 */
[----:B------:R-:W-:Y:S02]  /*1cc0*/  IMAD.MOV R35, RZ, RZ, -R35 ;  /* 0x000000ffff237224 */ /* 0x000fe400078e0a23 */
[----:B------:R-:W-:-:S04]  /*1cd0*/  IMAD.HI.U32 R34, R5, R38, RZ ;  /* 0x0000002605227227 */ /* 0x000fc800078e00ff */
[----:B------:R-:W-:Y:S02]  /*1ce0*/  IMAD R35, R3, R35, R36 ;  /* 0x0000002303237224 */ /* 0x000fe400078e0224 */
[--C-:B------:R-:W-:Y:S02]  /*1cf0*/  @!P4 IMAD.IADD R33, R33, 0x1, -R3.reuse ;  /* 0x000000012121c824 */ /* 0x100fe400078e0a03 */
[----:B------:R-:W-:Y:S01]  /*1d00*/  @!P1 IMAD.IADD R32, R32, 0x1, -R3 ;  /* 0x0000000120209824 */ /* 0x000fe200078e0a03 */
[C---:B------:R-:W-:Y:S01]  /*1d10*/  ISETP.GT.U32.AND P1, PT, R3.reuse, R35, PT ;  /* 0x000000230300720c */ /* 0x040fe20003f24070 */
[----:B------:R-:W-:Y:S01]  /*1d20*/  IMAD.MOV R34, RZ, RZ, -R34 ;  /* 0x000000ffff227224 */ /* 0x000fe200078e0a22 */
[----:B------:R-:W-:Y:S01]  /*1d30*/  ISETP.GT.U32.AND P4, PT, R3, R33, PT ;  /* 0x000000210300720c */ /* 0x000fe20003f84070 */
[----:B------:R-:W-:Y:S01]  /*1d40*/  @!P3 IMAD.MOV R30, RZ, RZ, -R30 ;  /* 0x000000ffff1eb224 */ /* 0x000fe200078e0a1e */
[----:B------:R-:W-:Y:S01]  /*1d50*/  ISETP.GE.AND P3, PT, R39, RZ, PT ;  /* 0x000000ff2700720c */ /* 0x000fe20003f66270 */
[----:B------:R-:W-:-:S02]  /*1d60*/  IMAD R34, R3, R34, R38 ;  /* 0x0000002203227224 */ /* 0x000fc400078e0226 */
[C---:B------:R-:W-:Y:S02]  /*1d70*/  VIADD R39, R4.reuse, 0x80 ;  /* 0x0000008004277836 */ /* 0x040fe40000000000 */
[----:B------:R-:W-:Y:S01]  /*1d80*/  VIADD R37, R4, 0x84 ;  /* 0x0000008404257836 */ /* 0x000fe20000000000 */
[----:B------:R-:W-:Y:S01]  /*1d90*/  ISETP.GT.U32.AND P2, PT, R3, R34, PT ;  /* 0x000000220300720c */ /* 0x000fe20003f44070 */
[----:B------:R-:W-:Y:S01]  /*1da0*/  @!P0 IMAD.MOV R32, RZ, RZ, -R32 ;  /* 0x000000ffff208224 */ /* 0x000fe200078e0a20 */
[----:B------:R-:W-:Y:S01]  /*1db0*/  IABS R42, R39 ;  /* 0x00000027002a7213 */ /* 0x000fe20000000000 */
[--C-:B------:R-:W-:Y:S01]  /*1dc0*/  @!P1 IMAD.IADD R35, R35, 0x1, -R3.reuse ;  /* 0x0000000123239824 */ /* 0x100fe200078e0a03 */
[----:B------:R-:W-:Y:S01]  /*1dd0*/  IABS R40, R37 ;  /* 0x0000002500287213 */ /* 0x000fe20000000000 */
[----:B------:R-:W-:Y:S01]  /*1de0*/  @!P4 IMAD.IADD R33, R33, 0x1, -R3 ;  /* 0x000000012121c824 */ /* 0x000fe200078e0a03 */
[----:B------:R-:W-:Y:S01]  /*1df0*/  ISETP.GE.AND P4, PT, R37, RZ, PT ;  /* 0x000000ff2500720c */ /* 0x000fe20003f86270 */
[----:B------:R-:W-:Y:S01]  /*1e00*/  IMAD.HI.U32 R37, R5, R42, RZ ;  /* 0x0000002a05257227 */ /* 0x000fe200078e00ff */
[----:B------:R-:W-:-:S03]  /*1e10*/  ISETP.GT.U32.AND P0, PT, R3, R35, PT ;  /* 0x000000230300720c */ /* 0x000fc60003f04070 */
[----:B------:R-:W-:Y:S02]  /*1e20*/  VIADD R41, R4, 0x7c ;  /* 0x0000007c04297836 */ /* 0x000fe40000000000 */
[----:B------:R-:W-:Y:S02]  /*1e30*/  IMAD.MOV R37, RZ, RZ, -R37 ;  /* 0x000000ffff257224 */ /* 0x000fe400078e0a25 */
[----:B------:R-:W-:Y:S01]  /*1e40*/  @!P2 IMAD.IADD R34, R34, 0x1, -R3 ;  /* 0x000000012222a824 */ /* 0x000fe200078e0a03 */
[----:B------:R-:W-:Y:S01]  /*1e50*/  IABS R44, R41 ;  /* 0x00000029002c7213 */ /* 0x000fe20000000000 */
[----:B------:R-:W-:Y:S01]  /*1e60*/  IMAD R37, R3, R37, R42 ;  /* 0x0000002503257224 */ /* 0x000fe200078e022a */
[----:B------:R-:W-:Y:S01]  /*1e70*/  ISETP.GE.AND P1, PT, R41, RZ, PT ;  /* 0x000000ff2900720c */ /* 0x000fe20003f26270 */
[----:B------:R-:W-:Y:S01]  /*1e80*/  IMAD.HI.U32 R36, R5, R40, RZ ;  /* 0x0000002805247227 */ /* 0x000fe200078e00ff */
[----:B------:R-:W-:-:S03]  /*1e90*/  ISETP.GT.U32.AND P2, PT, R3, R34, PT ;  /* 0x000000220300720c */ /* 0x000fc60003f44070 */
[----:B------:R-:W-:Y:S01]  /*1ea0*/  @!P0 IMAD.IADD R35, R35, 0x1, -R3 ;  /* 0x0000000123238824 */ /* 0x000fe200078e0a03 */
[----:B------:R-:W-:Y:S01]  /*1eb0*/  ISETP.GT.U32.AND P0, PT, R3, R37, PT ;  /* 0x000000250300720c */ /* 0x000fe20003f04070 */
[----:B------:R-:W-:-:S04]  /*1ec0*/  IMAD.HI.U32 R38, R5, R44, RZ ;  /* 0x0000002c05267227 */ /* 0x000fc800078e00ff */
[----:B------:R-:W-:Y:S02]  /*1ed0*/  IMAD.MOV R36, RZ, RZ, -R36 ;  /* 0x000000ffff247224 */ /* 0x000fe400078e0a24 */
[----:B------:R-:W-:Y:S02]  /*1ee0*/  IMAD.MOV R38, RZ, RZ, -R38 ;  /* 0x000000ffff267224 */ /* 0x000fe400078e0a26 */
[C---:B------:R-:W-:Y:S02]  /*1ef0*/  IMAD R36, R3.reuse, R36, R40 ;  /* 0x0000002403247224 */ /* 0x040fe400078e0228 */
[----:B------:R-:W-:Y:S02]  /*1f00*/  IMAD R40, R3, R38, R44 ;  /* 0x0000002603287224 */ /* 0x000fe400078e022c */
[C---:B------:R-:W-:Y:S02]  /*1f10*/  VIADD R38, R4.reuse, 0x78 ;  /* 0x0000007804267836 */ /* 0x040fe40000000000 */
[----:B------:R-:W-:-:S02]  /*1f20*/  VIADD R47, R4, 0x74 ;  /* 0x00000074042f7836 */ /* 0x000fc40000000000 */
[--C-:B------:R-:W-:Y:S01]  /*1f30*/  @!P2 IMAD.IADD R34, R34, 0x1, -R3.reuse ;  /* 0x000000012222a824 */ /* 0x100fe200078e0a03 */
[----:B------:R-:W-:Y:S01]  /*1f40*/  IABS R44, R38 ;  /* 0x00000026002c7213 */ /* 0x000fe20000000000 */
[----:B------:R-:W-:Y:S01]  /*1f50*/  @!P0 IMAD.IADD R37, R37, 0x1, -R3 ;  /* 0x0000000125258824 */ /* 0x000fe200078e0a03 */
[----:B------:R-:W-:Y:S01]  /*1f60*/  IABS R46, R47 ;  /* 0x0000002f002e7213 */ /* 0x000fe20000000000 */
[----:B------:R-:W-:Y:S01]  /*1f70*/  @!P5 IMAD.MOV R33, RZ, RZ, -R33 ;  /* 0x000000ffff21d224 */ /* 0x000fe200078e0a21 */
[----:B------:R-:W-:Y:S01]  /*1f80*/  ISETP.GT.U32.AND P5, PT, R3, R36, PT ;  /* 0x000000240300720c */ /* 0x000fe20003fa4070 */
[----:B------:R-:W-:Y:S01]  /*1f90*/  @!P3 IMAD.MOV R34, RZ, RZ, -R34 ;  /* 0x000000ffff22b224 */ /* 0x000fe200078e0a22 */
[----:B------:R-:W-:Y:S01]  /*1fa0*/  ISETP.GE.AND P3, PT, R38, RZ, PT ;  /* 0x000000ff2600720c */ /* 0x000fe20003f66270 */
[----:B------:R-:W-:Y:S01]  /*1fb0*/  IMAD.HI.U32 R38, R5, R44, RZ ;  /* 0x0000002c05267227 */ /* 0x000fe200078e00ff */
[----:B------:R-:W-:Y:S02]  /*1fc0*/  ISETP.GT.U32.AND P0, PT, R3, R37, PT ;  /* 0x000000250300720c */ /* 0x000fe40003f04070 */
[----:B------:R-:W-:Y:S01]  /*1fd0*/  ISETP.GE.AND P2, PT, R39, RZ, PT ;  /* 0x000000ff2700720c */ /* 0x000fe20003f46270 */
[----:B------:R-:W-:-:S04]  /*1fe0*/  IMAD.HI.U32 R39, R5, R46, RZ ;  /* 0x0000002e05277227 */ /* 0x000fc800078e00ff */
[----:B------:R-:W-:Y:S02]  /*1ff0*/  IMAD.MOV R38, RZ, RZ, -R38 ;  /* 0x000000ffff267224 */ /* 0x000fe400078e0a26 */
[----:B------:R-:W-:Y:S02]  /*2000*/  IMAD.MOV R43, RZ, RZ, -R39 ;  /* 0x000000ffff2b7224 */ /* 0x000fe400078e0a27 */
[----:B------:R-:W-:Y:S01]  /*2010*/  @!P6 IMAD.MOV R35, RZ, RZ, -R35 ;  /* 0x000000ffff23e224 */ /* 0x000fe200078e0a23 */
[C---:B------:R-:W-:Y:S01]  /*2020*/  ISETP.GT.U32.AND P6, PT, R3.reuse, R40, PT ;  /* 0x000000280300720c */ /* 0x040fe20003fc4070 */
[----:B------:R-:W-:Y:S02]  /*2030*/  IMAD R39, R3, R38, R44 ;  /* 0x0000002603277224 */ /* 0x000fe400078e022c */
[----:B------:R-:W-:Y:S02]  /*2040*/  @!P5 IMAD.IADD R36, R36, 0x1, -R3 ;  /* 0x000000012424d824 */ /* 0x000fe400078e0a03 */
[----:B------:R-:W-:-:S02]  /*2050*/  VIADD R49, R4, 0x70 ;  /* 0x0000007004317836 */ /* 0x000fc40000000000 */
[--C-:B------:R-:W-:Y:S01]  /*2060*/  @!P0 IMAD.IADD R37, R37, 0x1, -R3.reuse ;  /* 0x0000000125258824 */ /* 0x100fe200078e0a03 */
[C---:B------:R-:W-:Y:S01]  /*2070*/  ISETP.GT.U32.AND P0, PT, R3.reuse, R39, PT ;  /* 0x000000270300720c */ /* 0x040fe20003f04070 */
[C---:B------:R-:W-:Y:S01]  /*2080*/  VIADD R51, R4.reuse, 0x6c ;  /* 0x0000006c04337836 */ /* 0x040fe20000000000 */
[----:B------:R-:W-:Y:S01]  /*2090*/  ISETP.GT.U32.AND P5, PT, R3, R36, PT ;  /* 0x000000240300720c */ /* 0x000fe20003fa4070 */
[----:B------:R-:W-:Y:S01]  /*20a0*/  VIADD R53, R4, 0x68 ;  /* 0x0000006804357836 */ /* 0x000fe20000000000 */
[----:B------:R-:W-:Y:S01]  /*20b0*/  IABS R48, R49 ;  /* 0x0000003100307213 */ /* 0x000fe20000000000 */
[----:B------:R-:W-:Y:S01]  /*20c0*/  @!P6 IMAD.IADD R40, R40, 0x1, -R3 ;  /* 0x000000012828e824 */ /* 0x000fe200078e0a03 */
[----:B------:R-:W-:Y:S01]  /*20d0*/  IABS R52, R51 ;  /* 0x0000003300347213 */ /* 0x000fe20000000000 */
[----:B------:R-:W-:Y:S02]  /*20e0*/  VIADD R55, R4, 0x64 ;  /* 0x0000006404377836 */ /* 0x000fe40000000000 */
[----:B------:R-:W-:-:S04]  /*20f0*/  IMAD.HI.U32 R41, R5, R48, RZ ;  /* 0x0000003005297227 */ /* 0x000fc800078e00ff */
[----:B------:R-:W-:Y:S02]  /*2100*/  IMAD.MOV R41, RZ, RZ, -R41 ;  /* 0x000000ffff297224 */ /* 0x000fe400078e0a29 */
[--C-:B------:R-:W-:Y:S01]  /*2110*/  @!P0 IMAD.IADD R39, R39, 0x1, -R3.reuse ;  /* 0x0000000127278824 */ /* 0x100fe200078e0a03 */
[----:B------:R-:W-:Y:S01]  /*2120*/  ISETP.GT.U32.AND P0, PT, R3, R40, PT ;  /* 0x000000280300720c */ /* 0x000fe20003f04070 */
[----:B------:R-:W-:Y:S01]  /*2130*/  @!P5 IMAD.IADD R36, R36, 0x1, -R3 ;  /* 0x000000012424d824 */ /* 0x000fe200078e0a03 */
[----:B------:R-:W-:Y:S01]  /*2140*/  ISETP.GE.AND P5, PT, R47, RZ, PT ;  /* 0x000000ff2f00720c */ /* 0x000fe20003fa6270 */
[----:B------:R-:W-:Y:S01]  /*2150*/  IMAD R38, R3, R43, R46 ;  /* 0x0000002b03267224 */ /* 0x000fe200078e022e */
[----:B------:R-:W-:Y:S01]  /*2160*/  IABS R46, R53 ;  /* 0x00000035002e7213 */ /* 0x000fe20000000000 */
[----:B------:R-:W-:-:S03]  /*2170*/  IMAD.HI.U32 R42, R5, R52, RZ ;  /* 0x00000034052a7227 */ /* 0x000fc600078e00ff */
[C---:B------:R-:W-:Y:S01]  /*2180*/  ISETP.GT.U32.AND P6, PT, R3.reuse, R38, PT ;  /* 0x000000260300720c */ /* 0x040fe20003fc4070 */
[C---:B------:R-:W-:Y:S01]  /*2190*/  IMAD R41, R3.reuse, R41, R48 ;  /* 0x0000002903297224 */ /* 0x040fe200078e0230 */
[----:B------:R-:W-:Y:S01]  /*21a0*/  IABS R48, R55 ;  /* 0x0000003700307213 */ /* 0x000fe20000000000 */
[----:B------:R-:W-:Y:S01]  /*21b0*/  @!P4 IMAD.MOV R36, RZ, RZ, -R36 ;  /* 0x000000ffff24c224 */ /* 0x000fe200078e0a24 */
[----:B------:R-:W-:Y:S01]  /*21c0*/  ISETP.GT.U32.AND P4, PT, R3, R39, PT ;  /* 0x000000270300720c */ /* 0x000fe20003f84070 */
[----:B------:R-:W-:Y:S01]  /*21d0*/  IMAD.MOV R42, RZ, RZ, -R42 ;  /* 0x000000ffff2a7224 */ /* 0x000fe200078e0a2a */
[----:B------:R-:W-:Y:S01]  /*21e0*/  @!P0 IADD3 R40, R40, -R3, RZ ;  /* 0x8000000328288210 */ /* 0x000fe20007ffe0ff */
[----:B------:R-:W-:-:S04]  /*21f0*/  IMAD.HI.U32 R43, R5, R46, RZ ;  /* 0x0000002e052b7227 */ /* 0x000fc800078e00ff */
[----:B------:R-:W-:Y:S02]  /*2200*/  IMAD R42, R3, R42, R52 ;  /* 0x0000002a032a7224 */ /* 0x000fe400078e0234 */
[----:B------:R-:W-:-:S03]  /*2210*/  IMAD.HI.U32 R44, R5, R48, RZ ;  /* 0x00000030052c7227 */ /* 0x000fc600078e00ff */
[C---:B------:R-:W-:Y:S01]  /*2220*/  ISETP.GT.U32.AND P0, PT, R3.reuse, R42, PT ;  /* 0x0000002a0300720c */ /* 0x040fe20003f04070 */
[----:B------:R-:W-:Y:S02]  /*2230*/  IMAD.MOV R43, RZ, RZ, -R43 ;  /* 0x000000ffff2b7224 */ /* 0x000fe400078e0a2b */
[----:B------:R-:W-:Y:S02]  /*2240*/  IMAD.MOV R47, RZ, RZ, -R44 ;  /* 0x000000ffff2f7224 */ /* 0x000fe400078e0a2c */
[----:B------:R-:W-:Y:S01]  /*2250*/  @!P2 IMAD.MOV R37, RZ, RZ, -R37 ;  /* 0x000000ffff25a224 */ /* 0x000fe200078e0a25 */
[C---:B------:R-:W-:Y:S01]  /*2260*/  ISETP.GT.U32.AND P2, PT, R3.reuse, R41, PT ;  /* 0x000000290300720c */ /* 0x040fe20003f44070 */
[----:B------:R-:W-:Y:S02]  /*2270*/  IMAD R44, R3, R43, R46 ;  /* 0x0000002b032c7224 */ /* 0x000fe400078e022e */
[--C-:B------:R-:W-:Y:S02]  /*2280*/  @!P4 IMAD.IADD R39, R39, 0x1, -R3.reuse ;  /* 0x000000012727c824 */ /* 0x100fe400078e0a03 */
[----:B------:R-:W-:Y:S01]  /*2290*/  VIADD R56, R4, 0x60 ;  /* 0x0000006004387836 */ /* 0x000fe20000000000 */
[----:B------:R-:W-:Y:S01]  /*22a0*/  ISETP.GT.U32.AND P4, PT, R3, R44, PT ;  /* 0x0000002c0300720c */ /* 0x000fe20003f84070 */
[----:B------:R-:W-:-:S02]  /*22b0*/  @!P6 IMAD.IADD R38, R38, 0x1, -R3 ;  /* 0x000000012626e824 */ /* 0x000fc400078e0a03 */
[----:B------:R-:W-:Y:S01]  /*22c0*/  VIADD R57, R4, 0x5c ;  /* 0x0000005c04397836 */ /* 0x000fe20000000000 */
[----:B------:R-:W-:Y:S01]  /*22d0*/  IABS R52, R56 ;  /* 0x0000003800347213 */ /* 0x000fe20000000000 */
[--C-:B------:R-:W-:Y:S01]  /*22e0*/  @!P0 IMAD.IADD R42, R42, 0x1, -R3.reuse ;  /* 0x000000012a2a8824 */ /* 0x100fe200078e0a03 */
[C---:B------:R-:W-:Y:S01]  /*22f0*/  ISETP.GT.U32.AND P6, PT, R3.reuse, R38, PT ;  /* 0x000000260300720c */ /* 0x040fe20003fc4070 */
[----:B------:R-:W-:Y:S01]  /*2300*/  IMAD R43, R3, R47, R48 ;  /* 0x0000002f032b7224 */ /* 0x000fe200078e0230 */
[----:B------:R-:W-:Y:S01]  /*2310*/  IABS R54, R57 ;  /* 0x0000003900367213 */ /* 0x000fe20000000000 */
[----:B------:R-:W-:Y:S01]  /*2320*/  @!P2 IMAD.IADD R41, R41, 0x1, -R3 ;  /* 0x000000012929a824 */ /* 0x000fe200078e0a03 */
[----:B------:R-:W-:Y:S01]  /*2330*/  ISETP.GE.AND P0, PT, R51, RZ, PT ;  /* 0x000000ff3300720c */ /* 0x000fe20003f06270 */
[----:B------:R-:W-:Y:S01]  /*2340*/  IMAD.HI.U32 R46, R5, R52, RZ ;  /* 0x00000034052e7227 */ /* 0x000fe200078e00ff */
[----:B------:R-:W-:-:S03]  /*2350*/  ISETP.GT.U32.AND P2, PT, R3, R43, PT ;  /* 0x0000002b0300720c */ /* 0x000fc60003f44070 */
[----:B------:R-:W-:Y:S01]  /*2360*/  @!P1 IMAD.MOV R40, RZ, RZ, -R40 ;  /* 0x000000ffff289224 */ /* 0x000fe200078e0a28 */
[C---:B------:R-:W-:Y:S01]  /*2370*/  ISETP.GT.U32.AND P1, PT, R3.reuse, R42, PT ;  /* 0x0000002a0300720c */ /* 0x040fe20003f24070 */
[----:B------:R-:W-:Y:S01]  /*2380*/  @!P4 IMAD.IADD R44, R44, 0x1, -R3 ;  /* 0x000000012c2cc824 */ /* 0x000fe200078e0a03 */
[----:B------:R-:W-:Y:S01]  /*2390*/  ISETP.GT.U32.AND P4, PT, R3, R41, PT ;  /* 0x000000290300720c */ /* 0x000fe20003f84070 */
[----:B------:R-:W-:-:S04]  /*23a0*/  IMAD.HI.U32 R47, R5, R54, RZ ;  /* 0x00000036052f7227 */ /* 0x000fc800078e00ff */
[----:B------:R-:W-:Y:S02]  /*23b0*/  IMAD.MOV R46, RZ, RZ, -R46 ;  /* 0x000000ffff2e7224 */ /* 0x000fe400078e0a2e */
[----:B------:R-:W-:Y:S02]  /*23c0*/  VIADD R51, R4, 0x58 ;  /* 0x0000005804337836 */ /* 0x000fe40000000000 */
[----:B------:R-:W-:Y:S01]  /*23d0*/  @!P6 IMAD.IADD R38, R38, 0x1, -R3 ;  /* 0x000000012626e824 */ /* 0x000fe200078e0a03 */
[----:B------:R-:W-:Y:S01]  /*23e0*/  ISETP.GE.AND P6, PT, R49, RZ, PT ;  /* 0x000000ff3100720c */ /* 0x000fe20003fc6270 */
[----:B------:R-:W-:Y:S02]  /*23f0*/  IMAD.MOV R47, RZ, RZ, -R47 ;  /* 0x000000ffff2f7224 */ /* 0x000fe400078e0a2f */
[----:B------:R-:W-:Y:S01]  /*2400*/  IMAD R46, R3, R46, R52 ;  /* 0x0000002e032e7224 */ /* 0x000fe200078e0234 */
[----:B------:R-:W-:Y:S01]  /*2410*/  IABS R52, R51 ;  /* 0x0000003300347213 */ /* 0x000fe20000000000 */
[----:B------:R-:W-:-:S02]  /*2420*/  VIADD R58, R4, 0x54 ;  /* 0x00000054043a7836 */ /* 0x000fc40000000000 */
[C---:B------:R-:W-:Y:S02]  /*2430*/  IMAD R48, R3.reuse, R47, R54 ;  /* 0x0000002f03307224 */ /* 0x040fe400078e0236 */
[----:B------:R-:W-:Y:S01]  /*2440*/  @!P5 IMAD.MOV R38, RZ, RZ, -R38 ;  /* 0x000000ffff26d224 */ /* 0x000fe200078e0a26 */
[C---:B------:R-:W-:Y:S01]  /*2450*/  ISETP.GT.U32.AND P5, PT, R3.reuse, R46, PT ;  /* 0x0000002e0300720c */ /* 0x040fe20003fa4070 */
[----:B------:R-:W-:Y:S01]  /*2460*/  @!P3 IMAD.MOV R39, RZ, RZ, -R39 ;  /* 0x000000ffff27b224 */ /* 0x000fe200078e0a27 */
[----:B------:R-:W-:Y:S01]  /*2470*/  ISETP.GT.U32.AND P3, PT, R3, R44, PT ;  /* 0x0000002c0300720c */ /* 0x000fe20003f64070 */
[----:B------:R-:W-:Y:S01]  /*2480*/  IMAD.HI.U32 R47, R5, R52, RZ ;  /* 0x00000034052f7227 */ /* 0x000fe200078e00ff */
[----:B------:R-:W-:-:S03]  /*2490*/  IABS R54, R58 ;  /* 0x0000003a00367213 */ /* 0x000fc60000000000 */
[--C-:B------:R-:W-:Y:S01]  /*24a0*/  @!P1 IMAD.IADD R42, R42, 0x1, -R3.reuse ;  /* 0x000000012a2a9824 */ /* 0x100fe200078e0a03 */
[----:B------:R-:W-:Y:S01]  /*24b0*/  ISETP.GT.U32.AND P1, PT, R3, R48, PT ;  /* 0x000000300300720c */ /* 0x000fe20003f24070 */
[--C-:B------:R-:W-:Y:S02]  /*24c0*/  @!P2 IMAD.IADD R43, R43, 0x1, -R3.reuse ;  /* 0x000000012b2ba824 */ /* 0x100fe400078e0a03 */
[----:B------:R-:W-:Y:S01]  /*24d0*/  @!P4 IMAD.IADD R41, R41, 0x1, -R3 ;  /* 0x000000012929c824 */ /* 0x000fe200078e0a03 */
[----:B------:R-:W-:Y:S01]  /*24e0*/  ISETP.GE.AND P4, PT, R53, RZ, PT ;  /* 0x000000ff3500720c */ /* 0x000fe20003f86270 */
[----:B------:R-:W-:Y:S01]  /*24f0*/  IMAD.MOV R49, RZ, RZ, -R47 ;  /* 0x000000ffff317224 */ /* 0x000fe200078e0a2f */
[----:B------:R-:W-:Y:S01]  /*2500*/  ISETP.GT.U32.AND P2, PT, R3, R43, PT ;  /* 0x0000002b0300720c */ /* 0x000fe20003f44070 */
[----:B------:R-:W-:-:S04]  /*2510*/  IMAD.HI.U32 R47, R5, R54, RZ ;  /* 0x00000036052f7227 */ /* 0x000fc800078e00ff */
[----:B------:R-:W-:Y:S02]  /*2520*/  IMAD R52, R3, R49, R52 ;  /* 0x0000003103347224 */ /* 0x000fe400078e0234 */
[----:B------:R-:W-:Y:S02]  /*2530*/  IMAD.MOV R47, RZ, RZ, -R47 ;  /* 0x000000ffff2f7224 */ /* 0x000fe400078e0a2f */
[--C-:B------:R-:W-:Y:S01]  /*2540*/  @!P5 IMAD.IADD R46, R46, 0x1, -R3.reuse ;  /* 0x000000012e2ed824 */ /* 0x100fe200078e0a03 */
[----:B------:R-:W-:Y:S01]  /*2550*/  ISETP.GE.AND P5, PT, R57, RZ, PT ;  /* 0x000000ff3900720c */ /* 0x000fe20003fa6270 */
[----:B------:R-:W-:Y:S01]  /*2560*/  @!P3 IMAD.IADD R44, R44, 0x1, -R3 ;  /* 0x000000012c2cb824 */ /* 0x000fe200078e0a03 */
[----:B------:R-:W-:Y:S01]  /*2570*/  ISETP.GE.AND P3, PT, R55, RZ, PT ;  /* 0x000000ff3700720c */ /* 0x000fe20003f66270 */
[----:B------:R-:W-:Y:S01]  /*2580*/  @!P6 IMAD.MOV R41, RZ, RZ, -R41 ;  /* 0x000000ffff29e224 */ /* 0x000fe200078e0a29 */
[C---:B------:R-:W-:Y:S01]  /*2590*/  ISETP.GT.U32.AND P6, PT, R3.reuse, R52, PT ;  /* 0x000000340300720c */ /* 0x040fe20003fc4070 */
[----:B------:R-:W-:-:S02]  /*25a0*/  IMAD R54, R3, R47, R54 ;  /* 0x0000002f03367224 */ /* 0x000fc400078e0236 */
[--C-:B------:R-:W-:Y:S01]  /*25b0*/  @!P1 IMAD.IADD R48, R48, 0x1, -R3.reuse ;  /* 0x0000000130309824 */ /* 0x100fe200078e0a03 */
[C---:B------:R-:W-:Y:S01]  /*25c0*/  ISETP.GT.U32.AND P1, PT, R3.reuse, R46, PT ;  /* 0x0000002e0300720c */ /* 0x040fe20003f24070 */
[----:B------:R-:W-:Y:S01]  /*25d0*/  @!P4 IMAD.MOV R44, RZ, RZ, -R44 ;  /* 0x000000ffff2cc224 */ /* 0x000fe200078e0a2c */
[----:B------:R-:W-:Y:S01]  /*25e0*/  ISETP.GT.U32.AND P4, PT, R3, R54, PT ;  /* 0x000000360300720c */ /* 0x000fe20003f84070 */
[----:B------:R-:W-:Y:S02]  /*25f0*/  VIADD R53, R4, 0x50 ;  /* 0x0000005004357836 */ /* 0x000fe40000000000 */
[--C-:B------:R-:W-:Y:S01]  /*2600*/  @!P2 IMAD.IADD R43, R43, 0x1, -R3.reuse ;  /* 0x000000012b2ba824 */ /* 0x100fe200078e0a03 */
[----:B------:R-:W-:Y:S01]  /*2610*/  ISETP.GE.AND P2, PT, R56, RZ, PT ;  /* 0x000000ff3800720c */ /* 0x000fe20003f46270 */
[----:B------:R-:W-:Y:S01]  /*2620*/  VIADD R49, R4, 0x4c ;  /* 0x0000004c04317836 */ /* 0x000fe20000000000 */
[----:B------:R-:W-:Y:S01]  /*2630*/  IABS R56, R53 ;  /* 0x0000003500387213 */ /* 0x000fe20000000000 */
[----:B------:R-:W-:-:S02]  /*2640*/  @!P6 IMAD.IADD R52, R52, 0x1, -R3 ;  /* 0x000000013434e824 */ /* 0x000fc400078e0a03 */
[----:B------:R-:W-:Y:S01]  /*2650*/  @!P3 IMAD.MOV R43, RZ, RZ, -R43 ;  /* 0x000000ffff2bb224 */ /* 0x000fe200078e0a2b */
[----:B------:R-:W-:Y:S01]  /*2660*/  ISETP.GE.AND P3, PT, R51, RZ, PT ;  /* 0x000000ff3300720c */ /* 0x000fe20003f66270 */
[----:B------:R-:W-:Y:S01]  /*2670*/  IMAD.HI.U32 R47, R5, R56, RZ ;  /* 0x00000038052f7227 */ /* 0x000fe200078e00ff */
[----:B------:R-:W-:-:S03]  /*2680*/  ISETP.GE.AND P6, PT, R49, RZ, PT ;  /* 0x000000ff3100720c */ /* 0x000fc60003fc6270 */
[--C-:B------:R-:W-:Y:S01]  /*2690*/  @!P1 IMAD.IADD R46, R46, 0x1, -R3.reuse ;  /* 0x000000012e2e9824 */ /* 0x100fe200078e0a03 */
[----:B------:R-:W-:Y:S01]  /*26a0*/  ISETP.GE.AND P1, PT, R58, RZ, PT ;  /* 0x000000ff3a00720c */ /* 0x000fe20003f26270 */
[----:B------:R-:W-:Y:S01]  /*26b0*/  @!P4 IMAD.IADD R54, R54, 0x1, -R3 ;  /* 0x000000013636c824 */ /* 0x000fe200078e0a03 */
[C---:B------:R-:W-:Y:S01]  /*26c0*/  ISETP.GT.U32.AND P4, PT, R3.reuse, R52, PT ;  /* 0x000000340300720c */ /* 0x040fe20003f84070 */
[----:B------:R-:W-:Y:S01]  /*26d0*/  IMAD.MOV R47, RZ, RZ, -R47 ;  /* 0x000000ffff2f7224 */ /* 0x000fe200078e0a2f */
[----:B------:R-:W-:Y:S01]  /*26e0*/  IABS R58, R49 ;  /* 0x00000031003a7213 */ /* 0x000fe20000000000 */
[----:B------:R-:W-:Y:S01]  /*26f0*/  @!P0 IMAD.MOV R42, RZ, RZ, -R42 ;  /* 0x000000ffff2a8224 */ /* 0x000fe200078e0a2a */
[C---:B------:R-:W-:Y:S01]  /*2700*/  ISETP.GT.U32.AND P0, PT, R3.reuse, R48, PT ;  /* 0x000000300300720c */ /* 0x040fe20003f04070 */
[----:B------:R-:W-:Y:S02]  /*2710*/  IMAD R56, R3, R47, R56 ;  /* 0x0000002f03387224 */ /* 0x000fe400078e0238 */
[----:B------:R-:W-:-:S04]  /*2720*/  IMAD.HI.U32 R47, R5, R58, RZ ;  /* 0x0000003a052f7227 */ /* 0x000fc800078e00ff */
[----:B------:R-:W-:Y:S02]  /*2730*/  IMAD.MOV R47, RZ, RZ, -R47 ;  /* 0x000000ffff2f7224 */ /* 0x000fe400078e0a2f */
[--C-:B------:R-:W-:Y:S01]  /*2740*/  @!P4 IMAD.IADD R52, R52, 0x1, -R3.reuse ;  /* 0x000000013434c824 */ /* 0x100fe200078e0a03 */
[C---:B------:R-:W-:Y:S01]  /*2750*/  ISETP.GT.U32.AND P4, PT, R3.reuse, R56, PT ;  /* 0x000000380300720c */ /* 0x040fe20003f84070 */
[C---:B------:R-:W-:Y:S02]  /*2760*/  IMAD R58, R3.reuse, R47, R58 ;  /* 0x0000002f033a7224 */ /* 0x040fe400078e023a */
[----:B------:R-:W-:Y:S02]  /*2770*/  @!P3 IMAD.MOV R52, RZ, RZ, -R52 ;  /* 0x000000ffff34b224 */ /* 0x000fe400078e0a34 */
[----:B------:R-:W-:Y:S01]  /*2780*/  @!P2 IMAD.MOV R46, RZ, RZ, -R46 ;  /* 0x000000ffff2ea224 */ /* 0x000fe200078e0a2e */
[C---:B------:R-:W-:Y:S01]  /*2790*/  ISETP.GT.U32.AND P3, PT, R3.reuse, R58, PT ;  /* 0x0000003a0300720c */ /* 0x040fe20003f64070 */
[----:B------:R-:W-:Y:S01]  /*27a0*/  VIADD R49, R4, 0x48 ;  /* 0x0000004804317836 */ /* 0x000fe20000000000 */
[----:B------:R-:W-:Y:S01]  /*27b0*/  ISETP.GT.U32.AND P2, PT, R3, R54, PT ;  /* 0x000000360300720c */ /* 0x000fe20003f44070 */
[----:B------:R-:W-:Y:S01]  /*27c0*/  @!P0 IMAD.IADD R48, R48, 0x1, -R3 ;  /* 0x0000000130308824 */ /* 0x000fe200078e0a03 */
[----:B------:R-:W-:Y:S01]  /*27d0*/  ISETP.GE.AND P0, PT, R53, RZ, PT ;  /* 0x000000ff3500720c */ /* 0x000fe20003f06270 */
[C---:B------:R-:W-:Y:S01]  /*27e0*/  VIADD R53, R4.reuse, 0x40 ;  /* 0x0000004004357836 */ /* 0x040fe20000000000 */
[----:B------:R-:W-:Y:S01]  /*27f0*/  IABS R60, R49 ;  /* 0x00000031003c7213 */ /* 0x000fe20000000000 */
[----:B------:R-:W-:-:S02]  /*2800*/  VIADD R51, R4, 0x44 ;  /* 0x0000004404337836 */ /* 0x000fc40000000000 */
[----:B------:R-:W-:Y:S01]  /*2810*/  VIADD R55, R4, 0x3c ;  /* 0x0000003c04377836 */ /* 0x000fe20000000000 */
[----:B------:R-:W-:Y:S01]  /*2820*/  IABS R64, R53 ;  /* 0x0000003500407213 */ /* 0x000fe20000000000 */
[----:B------:R-:W-:Y:S01]  /*2830*/  IMAD.HI.U32 R47, R5, R60, RZ ;  /* 0x0000003c052f7227 */ /* 0x000fe200078e00ff */
[----:B------:R-:W-:Y:S02]  /*2840*/  IABS R62, R51 ;  /* 0x00000033003e7213 */ /* 0x000fe40000000000 */
[----:B------:R-:W-:Y:S01]  /*2850*/  IABS R66, R55 ;  /* 0x0000003700427213 */ /* 0x000fe20000000000 */
        /* <DEDUP_REMOVED lines=8> */
[----:B------:R-:W-:-:S04]  /*28e0*/  IMAD.HI.U32 R47, R5, R66, RZ ;  /* 0x00000042052f7227 */ /* 0x000fc800078e00ff */
[----:B------:R-:W-:Y:S02]  /*28f0*/  @!P4 IMAD.IADD R56, R56, 0x1, -R3 ;  /* 0x000000013838c824 */ /* 0x000fe400078e0a03 */
[C---:B------:R-:W-:Y:S02]  /*2900*/  IMAD R64, R3.reuse, R51, R64 ;  /* 0x0000003303407224 */ /* 0x040fe400078e0240 */
[----:B------:R-:W-:Y:S01]  /*2910*/  IMAD.MOV R47, RZ, RZ, -R47 ;  /* 0x000000ffff2f7224 */ /* 0x000fe200078e0a2f */
[C---:B------:R-:W-:Y:S01]  /*2920*/  ISETP.GT.U32.AND P4, PT, R3.reuse, R56, PT ;  /* 0x000000380300720c */ /* 0x040fe20003f84070 */
[----:B------:R-:W-:Y:S01]  /*2930*/  @!P3 IMAD.IADD R58, R58, 0x1, -R3 ;  /* 0x000000013a3ab824 */ /* 0x000fe200078e0a03 */
[C---:B------:R-:W-:Y:S01]  /*2940*/  ISETP.GT.U32.AND P3, PT, R3.reuse, R64, PT ;  /* 0x000000400300720c */ /* 0x040fe20003f64070 */
[----:B------:R-:W-:Y:S02]  /*2950*/  IMAD R66, R3, R47, R66 ;  /* 0x0000002f03427224 */ /* 0x000fe400078e0242 */
[----:B------:R-:W-:-:S02]  /*2960*/  @!P6 IMAD.MOV R58, RZ, RZ, -R58 ;  /* 0x000000ffff3ae224 */ /* 0x000fc400078e0a3a */
[----:B------:R-:W-:Y:S01]  /*2970*/  @!P5 IMAD.MOV R48, RZ, RZ, -R48 ;  /* 0x000000ffff30d224 */ /* 0x000fe200078e0a30 */
[----:B------:R-:W-:Y:S01]  /*2980*/  ISETP.GT.U32.AND P6, PT, R3, R66, PT ;  /* 0x000000420300720c */ /* 0x000fe20003fc4070 */
[----:B------:R-:W-:Y:S01]  /*2990*/  VIADD R57, R4, 0x34 ;  /* 0x0000003404397836 */ /* 0x000fe20000000000 */
[----:B------:R-:W-:Y:S01]  /*29a0*/  ISETP.GE.AND P5, PT, R49, RZ, PT ;  /* 0x000000ff3100720c */ /* 0x000fe20003fa6270 */
[----:B------:R-:W-:-:S03]  /*29b0*/  IMAD.HI.U32 R49, R5, R62, RZ ;  /* 0x0000003e05317227 */ /* 0x000fc600078e00ff */
[----:B------:R-:W-:Y:S01]  /*29c0*/  IABS R70, R57 ;  /* 0x0000003900467213 */ /* 0x000fe20000000000 */
[--C-:B------:R-:W-:Y:S01]  /*29d0*/  @!P4 IMAD.IADD R56, R56, 0x1, -R3.reuse ;  /* 0x000000013838c824 */ /* 0x100fe200078e0a03 */
[C---:B------:R-:W-:Y:S01]  /*29e0*/  ISETP.GT.U32.AND P4, PT, R3.reuse, R60, PT ;  /* 0x0000003c0300720c */ /* 0x040fe20003f84070 */
[----:B------:R-:W-:Y:S02]  /*29f0*/  VIADD R59, R4, 0x30 ;  /* 0x00000030043b7836 */ /* 0x000fe40000000000 */
[----:B------:R-:W-:Y:S02]  /*2a00*/  @!P3 IMAD.IADD R64, R64, 0x1, -R3 ;  /* 0x000000014040b824 */ /* 0x000fe400078e0a03 */
[----:B------:R-:W-:Y:S01]  /*2a10*/  IMAD.MOV R49, RZ, RZ, -R49 ;  /* 0x000000ffff317224 */ /* 0x000fe200078e0a31 */
[----:B------:R-:W-:Y:S01]  /*2a20*/  IABS R72, R59 ;  /* 0x0000003b00487213 */ /* 0x000fe20000000000 */
[----:B------:R-:W-:Y:S01]  /*2a30*/  @!P6 IMAD.IADD R66, R66, 0x1, -R3 ;  /* 0x000000014242e824 */ /* 0x000fe200078e0a03 */
[C---:B------:R-:W-:Y:S01]  /*2a40*/  ISETP.GT.U32.AND P3, PT, R3.reuse, R64, PT ;  /* 0x000000400300720c */ /* 0x040fe20003f64070 */
[----:B------:R-:W-:-:S02]  /*2a50*/  IMAD R62, R3, R49, R62 ;  /* 0x00000031033e7224 */ /* 0x000fc400078e023e */
[----:B------:R-:W-:Y:S01]  /*2a60*/  IMAD.HI.U32 R49, R5, R70, RZ ;  /* 0x0000004605317227 */ /* 0x000fe200078e00ff */
[----:B------:R-:W-:Y:S02]  /*2a70*/  ISETP.GT.U32.AND P6, PT, R3, R66, PT ;  /* 0x000000420300720c */ /* 0x000fe40003fc4070 */
[----:B------:R-:W-:Y:S01]  /*2a80*/  @!P4 IADD3 R60, R60, -R3, RZ ;  /* 0x800000033c3cc210 */ /* 0x000fe20007ffe0ff */
[----:B------:R-:W-:-:S03]  /*2a90*/  IMAD.HI.U32 R51, R5, R72, RZ ;  /* 0x0000004805337227 */ /* 0x000fc600078e00ff */
[C---:B------:R-:W-:Y:S01]  /*2aa0*/  ISETP.GT.U32.AND P4, PT, R3.reuse, R60, PT ;  /* 0x0000003c0300720c */ /* 0x040fe20003f84070 */
[----:B------:R-:W-:Y:S02]  /*2ab0*/  IMAD.MOV R49, RZ, RZ, -R49 ;  /* 0x000000ffff317224 */ /* 0x000fe400078e0a31 */
[----:B------:R-:W-:Y:S01]  /*2ac0*/  @!P0 IMAD.MOV R56, RZ, RZ, -R56 ;  /* 0x000000ffff388224 */ /* 0x000fe200078e0a38 */
[C---:B------:R-:W-:Y:S01]  /*2ad0*/  ISETP.GT.U32.AND P0, PT, R3.reuse, R62, PT ;  /* 0x0000003e0300720c */ /* 0x040fe20003f04070 */
[----:B------:R-:W-:Y:S02]  /*2ae0*/  IMAD.MOV R51, RZ, RZ, -R51 ;  /* 0x000000ffff337224 */ /* 0x000fe400078e0a33 */
[C---:B------:R-:W-:Y:S02]  /*2af0*/  IMAD R70, R3.reuse, R49, R70 ;  /* 0x0000003103467224 */ /* 0x040fe400078e0246 */
[C---:B------:R-:W-:Y:S02]  /*2b00*/  IMAD R72, R3.reuse, R51, R72 ;  /* 0x0000003303487224 */ /* 0x040fe400078e0248 */
[----:B------:R-:W-:Y:S01]  /*2b10*/  @!P3 IMAD.IADD R64, R64, 0x1, -R3 ;  /* 0x000000014040b824 */ /* 0x000fe200078e0a03 */
[----:B------:R-:W-:Y:S01]  /*2b20*/  ISETP.GT.U32.AND P3, PT, R3, R70, PT ;  /* 0x000000460300720c */ /* 0x000fe20003f64070 */
[----:B------:R-:W-:Y:S01]  /*2b30*/  @!P1 IMAD.MOV R54, RZ, RZ, -R54 ;  /* 0x000000ffff369224 */ /* 0x000fe200078e0a36 */
[----:B------:R-:W-:Y:S01]  /*2b40*/  ISETP.GE.AND P1, PT, R53, RZ, PT ;  /* 0x000000ff3500720c */ /* 0x000fe20003f26270 */
[----:B------:R-:W-:-:S02]  /*2b50*/  VIADD R53, R4, 0x38 ;  /* 0x0000003804357836 */ /* 0x000fc40000000000 */
[--C-:B------:R-:W-:Y:S01]  /*2b60*/  @!P6 IMAD.IADD R66, R66, 0x1, -R3.reuse ;  /* 0x000000014242e824 */ /* 0x100fe200078e0a03 */
[C---:B------:R-:W-:Y:S01]  /*2b70*/  ISETP.GT.U32.AND P6, PT, R3.reuse, R72, PT ;  /* 0x000000480300720c */ /* 0x040fe20003fc4070 */
[--C-:B------:R-:W-:Y:S01]  /*2b80*/  @!P0 IMAD.IADD R62, R62, 0x1, -R3.reuse ;  /* 0x000000013e3e8824 */ /* 0x100fe200078e0a03 */
[----:B------:R-:W-:Y:S01]  /*2b90*/  IABS R68, R53 ;  /* 0x0000003500447213 */ /* 0x000fe20000000000 */
[----:B------:R-:W-:Y:S02]  /*2ba0*/  VIADD R61, R4, 0x28 ;  /* 0x00000028043d7836 */ /* 0x000fe40000000000 */
[--C-:B------:R-:W-:Y:S01]  /*2bb0*/  @!P4 IMAD.IADD R60, R60, 0x1, -R3.reuse ;  /* 0x000000013c3cc824 */ /* 0x100fe200078e0a03 */
[----:B------:R-:W-:Y:S01]  /*2bc0*/  ISETP.GT.U32.AND P0, PT, R3, R62, PT ;  /* 0x0000003e0300720c */ /* 0x000fe20003f04070 */
[----:B------:R-:W-:Y:S01]  /*2bd0*/  IMAD.HI.U32 R47, R5, R68, RZ ;  /* 0x00000044052f7227 */ /* 0x000fe200078e00ff */
[----:B------:R-:W-:Y:S02]  /*2be0*/  ISETP.GE.AND P4, PT, R55, RZ, PT ;  /* 0x000000ff3700720c */ /* 0x000fe40003f86270 */
[----:B------:R-:W-:Y:S01]  /*2bf0*/  IABS R76, R61 ;  /* 0x0000003d004c7213 */ /* 0x000fe20000000000 */
[----:B------:R-:W-:-:S02]  /*2c00*/  @!P3 IMAD.IADD R70, R70, 0x1, -R3 ;  /* 0x000000014646b824 */ /* 0x000fc400078e0a03 */
[----:B------:R-:W-:Y:S02]  /*2c10*/  VIADD R55, R4, 0x2c ;  /* 0x0000002c04377836 */ /* 0x000fe40000000000 */
[----:B------:R-:W-:Y:S02]  /*2c20*/  IMAD.MOV R47, RZ, RZ, -R47 ;  /* 0x000000ffff2f7224 */ /* 0x000fe400078e0a2f */
[----:B------:R-:W-:Y:S01]  /*2c30*/  @!P6 IMAD.IADD R72, R72, 0x1, -R3 ;  /* 0x000000014848e824 */ /* 0x000fe200078e0a03 */
[----:B------:R-:W-:Y:S01]  /*2c40*/  ISETP.GT.U32.AND P6, PT, R3, R70, PT ;  /* 0x000000460300720c */ /* 0x000fe20003fc4070 */
[----:B------:R-:W-:Y:S01]  /*2c50*/  IMAD.HI.U32 R49, R5, R76, RZ ;  /* 0x0000004c05317227 */ /* 0x000fe200078e00ff */
[----:B------:R-:W-:-:S03]  /*2c60*/  IABS R74, R55 ;  /* 0x00000037004a7213 */ /* 0x000fc60000000000 */
[----:B------:R-:W-:Y:S02]  /*2c70*/  IMAD R68, R3, R47, R68 ;  /* 0x0000002f03447224 */ /* 0x000fe400078e0244 */
[----:B------:R-:W-:Y:S02]  /*2c80*/  IMAD.MOV R49, RZ, RZ, -R49 ;  /* 0x000000ffff317224 */ /* 0x000fe400078e0a31 */
[----:B------:R-:W-:Y:S02]  /*2c90*/  VIADD R65, R4, 0x20 ;  /* 0x0000002004417836 */ /* 0x000fe40000000000 */
[----:B------:R-:W-:-:S03]  /*2ca0*/  IMAD.HI.U32 R47, R5, R74, RZ ;  /* 0x0000004a052f7227 */ /* 0x000fc600078e00ff */
[----:B------:R-:W-:Y:S01]  /*2cb0*/  IABS R80, R65 ;  /* 0x0000004100507213 */ /* 0x000fe20000000000 */
[----:B------:R-:W-:Y:S01]  /*2cc0*/  @!P0 IMAD.IADD R62, R62, 0x1, -R3 ;  /* 0x000000013e3e8824 */ /* 0x000fe200078e0a03 */
[C---:B------:R-:W-:Y:S01]  /*2cd0*/  ISETP.GT.U32.AND P0, PT, R3.reuse, R68, PT ;  /* 0x000000440300720c */ /* 0x040fe20003f04070 */
[C---:B------:R-:W-:Y:S02]  /*2ce0*/  IMAD R76, R3.reuse, R49, R76 ;  /* 0x00000031034c7224 */ /* 0x040fe400078e024c */
[----:B------:R-:W-:Y:S02]  /*2cf0*/  IMAD.MOV R47, RZ, RZ, -R47 ;  /* 0x000000ffff2f7224 */ /* 0x000fe400078e0a2f */
[----:B------:R-:W-:Y:S01]  /*2d00*/  @!P6 IMAD.IADD R70, R70, 0x1, -R3 ;  /* 0x000000014646e824 */ /* 0x000fe200078e0a03 */
[C---:B------:R-:W-:Y:S01]  /*2d10*/  ISETP.GT.U32.AND P6, PT, R3.reuse, R76, PT ;  /* 0x0000004c0300720c */ /* 0x040fe20003fc4070 */
[----:B------:R-:W-:Y:S02]  /*2d20*/  IMAD R74, R3, R47, R74 ;  /* 0x0000002f034a7224 */ /* 0x000fe400078e024a */
[----:B------:R-:W-:-:S04]  /*2d30*/  IMAD.HI.U32 R47, R5, R80, RZ ;  /* 0x00000050052f7227 */ /* 0x000fc800078e00ff */
[C---:B------:R-:W-:Y:S02]  /*2d40*/  VIADD R63, R4.reuse, 0x24 ;  /* 0x00000024043f7836 */ /* 0x040fe40000000000 */
[----:B------:R-:W-:Y:S02]  /*2d50*/  VIADD R67, R4, 0x1c ;  /* 0x0000001c04437836 */ /* 0x000fe40000000000 */
[----:B------:R-:W-:Y:S01]  /*2d60*/  IMAD.MOV R49, RZ, RZ, -R47 ;  /* 0x000000ffff317224 */ /* 0x000fe200078e0a2f */
[----:B------:R-:W-:Y:S01]  /*2d70*/  IABS R78, R63 ;  /* 0x0000003f004e7213 */ /* 0x000fe20000000000 */
[----:B------:R-:W-:Y:S01]  /*2d80*/  @!P0 IMAD.IADD R68, R68, 0x1, -R3 ;  /* 0x0000000144448824 */ /* 0x000fe200078e0a03 */
[----:B------:R-:W-:Y:S01]  /*2d90*/  IABS R82, R67 ;  /* 0x0000004300527213 */ /* 0x000fe20000000000 */
[----:B------:R-:W-:Y:S01]  /*2da0*/  IMAD R80, R3, R49, R80 ;  /* 0x0000003103507224 */ /* 0x000fe200078e0250 */
[----:B------:R-:W-:Y:S01]  /*2db0*/  ISETP.GE.AND P0, PT, R53, RZ, PT ;  /* 0x000000ff3500720c */ /* 0x000fe20003f06270 */
[----:B------:R-:W-:Y:S01]  /*2dc0*/  @!P5 IMAD.MOV R60, RZ, RZ, -R60 ;  /* 0x000000ffff3cd224 */ /* 0x000fe200078e0a3c */
[----:B------:R-:W-:Y:S01]  /*2dd0*/  ISETP.GT.U32.AND P3, PT, R3, R68, PT ;  /* 0x000000440300720c */ /* 0x000fe20003f64070 */
[----:B------:R-:W-:Y:S01]  /*2de0*/  IMAD.HI.U32 R51, R5, R78, RZ ;  /* 0x0000004e05337227 */ /* 0x000fe200078e00ff */
[----:B------:R-:W-:-:S03]  /*2df0*/  ISETP.GT.U32.AND P5, PT, R3, R72, PT ;  /* 0x000000480300720c */ /* 0x000fc60003fa4070 */
[----:B------:R-:W-:Y:S01]  /*2e00*/  @!P6 IMAD.IADD R76, R76, 0x1, -R3 ;  /* 0x000000014c4ce824 */ /* 0x000fe200078e0a03 */
[----:B------:R-:W-:Y:S01]  /*2e10*/  ISETP.GT.U32.AND P6, PT, R3, R80, PT ;  /* 0x000000500300720c */ /* 0x000fe20003fc4070 */
[----:B------:R-:W-:-:S04]  /*2e20*/  IMAD.HI.U32 R47, R5, R82, RZ ;  /* 0x00000052052f7227 */ /* 0x000fc800078e00ff */
[----:B------:R-:W-:Y:S02]  /*2e30*/  IMAD.MOV R51, RZ, RZ, -R51 ;  /* 0x000000ffff337224 */ /* 0x000fe400078e0a33 */
[----:B------:R-:W-:Y:S02]  /*2e40*/  VIADD R69, R4, 0x18 ;  /* 0x0000001804457836 */ /* 0x000fe40000000000 */
[----:B------:R-:W-:Y:S02]  /*2e50*/  IMAD.MOV R47, RZ, RZ, -R47 ;  /* 0x000000ffff2f7224 */ /* 0x000fe400078e0a2f */
[C---:B------:R-:W-:Y:S01]  /*2e60*/  IMAD R78, R3.reuse, R51, R78 ;  /* 0x00000033034e7224 */ /* 0x040fe200078e024e */
[----:B------:R-:W-:Y:S01]  /*2e70*/  IABS R84, R69 ;  /* 0x0000004500547213 */ /* 0x000fe20000000000 */
[C---:B------:R-:W-:Y:S02]  /*2e80*/  IMAD R82, R3.reuse, R47, R82 ;  /* 0x0000002f03527224 */ /* 0x040fe400078e0252 */
[--C-:B------:R-:W-:Y:S01]  /*2e90*/  @!P3 IMAD.IADD R68, R68, 0x1, -R3.reuse ;  /* 0x000000014444b824 */ /* 0x100fe200078e0a03 */
[C---:B------:R-:W-:Y:S01]  /*2ea0*/  ISETP.GT.U32.AND P3, PT, R3.reuse, R74, PT ;  /* 0x0000004a0300720c */ /* 0x040fe20003f64070 */
[--C-:B------:R-:W-:Y:S01]  /*2eb0*/  @!P5 IMAD.IADD R72, R72, 0x1, -R3.reuse ;  /* 0x000000014848d824 */ /* 0x100fe200078e0a03 */
[C---:B------:R-:W-:Y:S01]  /*2ec0*/  ISETP.GT.U32.AND P5, PT, R3.reuse, R78, PT ;  /* 0x0000004e0300720c */ /* 0x040fe20003fa4070 */
[----:B------:R-:W-:Y:S01]  /*2ed0*/  @!P6 IMAD.IADD R80, R80, 0x1, -R3 ;  /* 0x000000015050e824 */ /* 0x000fe200078e0a03 */
[----:B------:R-:W-:Y:S01]  /*2ee0*/  ISETP.GT.U32.AND P6, PT, R3, R82, PT ;  /* 0x000000520300720c */ /* 0x000fe20003fc4070 */
[----:B------:R-:W-:-:S04]  /*2ef0*/  IMAD.HI.U32 R49, R5, R84, RZ ;  /* 0x0000005405317227 */ /* 0x000fc800078e00ff */
[----:B------:R-:W-:Y:S02]  /*2f00*/  VIADD R71, R4, 0x14 ;  /* 0x0000001404477836 */ /* 0x000fe40000000000 */
[----:B------:R-:W-:Y:S02]  /*2f10*/  IMAD.MOV R49, RZ, RZ, -R49 ;  /* 0x000000ffff317224 */ /* 0x000fe400078e0a31 */
[--C-:B------:R-:W-:Y:S01]  /*2f20*/  @!P3 IMAD.IADD R74, R74, 0x1, -R3.reuse ;  /* 0x000000014a4ab824 */ /* 0x100fe200078e0a03 */
[----:B------:R-:W-:Y:S01]  /*2f30*/  IABS R86, R71 ;  /* 0x0000004700567213 */ /* 0x000fe20000000000 */
[----:B------:R-:W-:Y:S01]  /*2f40*/  IMAD R84, R3, R49, R84 ;  /* 0x0000003103547224 */ /* 0x000fe200078e0254 */
[----:B------:R-:W-:Y:S01]  /*2f50*/  ISETP.GE.AND P3, PT, R57, RZ, PT ;  /* 0x000000ff3900720c */ /* 0x000fe20003f66270 */
[----:B------:R-:W-:Y:S01]  /*2f60*/  @!P5 IMAD.IADD R78, R78, 0x1, -R3 ;  /* 0x000000014e4ed824 */ /* 0x000fe200078e0a03 */
[----:B------:R-:W-:Y:S01]  /*2f70*/  ISETP.GE.AND P5, PT, R59, RZ, PT ;  /* 0x000000ff3b00720c */ /* 0x000fe20003fa6270 */
[----:B------:R-:W-:-:S02]  /*2f80*/  VIADD R57, R4, 0x10 ;  /* 0x0000001004397836 */ /* 0x000fc40000000000 */
[C---:B------:R-:W-:Y:S02]  /*2f90*/  VIADD R59, R4.reuse, 0xc ;  /* 0x0000000c043b7836 */ /* 0x040fe40000000000 */
[----:B------:R-:W-:Y:S01]  /*2fa0*/  VIADD R73, R4, 0x8 ;  /* 0x0000000804497836 */ /* 0x000fe20000000000 */
[----:B------:R-:W-:Y:S01]  /*2fb0*/  IABS R88, R57 ;  /* 0x0000003900587213 */ /* 0x000fe20000000000 */
[----:B------:R-:W-:Y:S01]  /*2fc0*/  @!P6 IMAD.IADD R82, R82, 0x1, -R3 ;  /* 0x000000015252e824 */ /* 0x000fe200078e0a03 */
[----:B------:R-:W-:Y:S01]  /*2fd0*/  ISETP.GT.U32.AND P6, PT, R3, R84, PT ;  /* 0x000000540300720c */ /* 0x000fe20003fc4070 */
[----:B------:R-:W-:Y:S01]  /*2fe0*/  IMAD.HI.U32 R51, R5, R86, RZ ;  /* 0x0000005605337227 */ /* 0x000fe200078e00ff */
[----:B------:R-:W-:Y:S02]  /*2ff0*/  IABS R90, R59 ;  /* 0x0000003b005a7213 */ /* 0x000fe40000000000 */
[----:B------:R-:W-:Y:S01]  /*3000*/  IABS R92, R73 ;  /* 0x00000049005c7213 */ /* 0x000fe20000000000 */
[----:B------:R-:W-:Y:S01]  /*3010*/  IMAD.MOV R51, RZ, RZ, -R51 ;  /* 0x000000ffff337224 */ /* 0x000fe200078e0a33 */
[----:B------:R-:W-:Y:S01]  /*3020*/  @!P3 IADD3 R70, -R70, RZ, RZ ;  /* 0x000000ff4646b210 */ /* 0x000fe20007ffe1ff */
[----:B------:R-:W-:Y:S01]  /*3030*/  @!P2 IMAD.MOV R62, RZ, RZ, -R62 ;  /* 0x000000ffff3ea224 */ /* 0x000fe200078e0a3e */
[C---:B------:R-:W-:Y:S01]  /*3040*/  ISETP.GT.U32.AND P2, PT, R3.reuse, R74, PT ;  /* 0x0000004a0300720c */ /* 0x040fe20003f44070 */
[----:B------:R-:W-:Y:S01]  /*3050*/  @!P1 IMAD.MOV R64, RZ, RZ, -R64 ;  /* 0x000000ffff409224 */ /* 0x000fe200078e0a40 */
[C---:B------:R-:W-:Y:S01]  /*3060*/  ISETP.GT.U32.AND P1, PT, R3.reuse, R76, PT ;  /* 0x0000004c0300720c */ /* 0x040fe20003f24070 */
[----:B------:R-:W-:Y:S01]  /*3070*/  @!P4 IMAD.MOV R66, RZ, RZ, -R66 ;  /* 0x000000ffff42c224 */ /* 0x000fe200078e0a42 */
[C---:B------:R-:W-:Y:S01]  /*3080*/  ISETP.GT.U32.AND P4, PT, R3.reuse, R78, PT ;  /* 0x0000004e0300720c */ /* 0x040fe20003f84070 */
[C---:B------:R-:W-:Y:S01]  /*3090*/  IMAD R86, R3.reuse, R51, R86 ;  /* 0x0000003303567224 */ /* 0x040fe200078e0256 */
[----:B------:R-:W-:Y:S01]  /*30a0*/  ISETP.GT.U32.AND P3, PT, R3, R82, PT ;  /* 0x000000520300720c */ /* 0x000fe20003f64070 */
[----:B------:R-:W-:-:S02]  /*30b0*/  VIADD R75, R4, 0x4 ;  /* 0x00000004044b7836 */ /* 0x000fc40000000000 */
[----:B------:R-:W-:-:S03]  /*30c0*/  IMAD.HI.U32 R47, R5, R88, RZ ;  /* 0x00000058052f7227 */ /* 0x000fc600078e00ff */
[----:B------:R-:W-:Y:S01]  /*30d0*/  IABS R94, R75 ;  /* 0x0000004b005e7213 */ /* 0x000fe20000000000 */
[----:B------:R-:W-:-:S04]  /*30e0*/  IMAD.HI.U32 R49, R5, R90, RZ ;  /* 0x0000005a05317227 */ /* 0x000fc800078e00ff */
[----:B------:R-:W-:-:S04]  /*30f0*/  IMAD.HI.U32 R51, R5, R92, RZ ;  /* 0x0000005c05337227 */ /* 0x000fc800078e00ff */
[----:B------:R-:W-:Y:S02]  /*3100*/  IMAD.MOV R47, RZ, RZ, -R47 ;  /* 0x000000ffff2f7224 */ /* 0x000fe400078e0a2f */
[----:B------:R-:W-:Y:S02]  /*3110*/  IMAD.MOV R49, RZ, RZ, -R49 ;  /* 0x000000ffff317224 */ /* 0x000fe400078e0a31 */
[----:B------:R-:W-:Y:S02]  /*3120*/  IMAD.MOV R51, RZ, RZ, -R51 ;  /* 0x000000ffff337224 */ /* 0x000fe400078e0a33 */
[----:B------:R-:W-:Y:S02]  /*3130*/  @!P6 IMAD.IADD R84, R84, 0x1, -R3 ;  /* 0x000000015454e824 */ /* 0x000fe400078e0a03 */
[C---:B------:R-:W-:Y:S02]  /*3140*/  IMAD R88, R3.reuse, R47, R88 ;  /* 0x0000002f03587224 */ /* 0x040fe400078e0258 */
[C---:B------:R-:W-:Y:S01]  /*3150*/  IMAD R90, R3.reuse, R49, R90 ;  /* 0x00000031035a7224 */ /* 0x040fe200078e025a */
[C---:B------:R-:W-:Y:S01]  /*3160*/  ISETP.GT.U32.AND P6, PT, R3.reuse, R84, PT ;  /* 0x000000540300720c */ /* 0x040fe20003fc4070 */
[----:B------:R-:W-:-:S02]  /*3170*/  IMAD R92, R3, R51, R92 ;  /* 0x00000033035c7224 */ /* 0x000fc400078e025c */
[----:B------:R-:W-:Y:S01]  /*3180*/  @!P0 IMAD.MOV R68, RZ, RZ, -R68 ;  /* 0x000000ffff448224 */ /* 0x000fe200078e0a44 */
[----:B------:R-:W-:Y:S01]  /*3190*/  ISETP.GT.U32.AND P0, PT, R3, R80, PT ;  /* 0x000000500300720c */ /* 0x000fe20003f04070 */
[----:B------:R-:W-:-:S04]  /*31a0*/  IMAD.HI.U32 R53, R5, R94, RZ ;  /* 0x0000005e05357227 */ /* 0x000fc800078e00ff */
[----:B------:R-:W-:-:S04]  /*31b0*/  IMAD.HI.U32 R5, R5, R96, RZ ;  /* 0x0000006005057227 */ /* 0x000fc800078e00ff */
[----:B------:R-:W-:Y:S01]  /*31c0*/  @!P5 IMAD.MOV R72, RZ, RZ, -R72 ;  /* 0x000000ffff48d224 */ /* 0x000fe200078e0a48 */
[C---:B------:R-:W-:Y:S01]  /*31d0*/  ISETP.GT.U32.AND P5, PT, R3.reuse, R86, PT ;  /* 0x000000560300720c */ /* 0x040fe20003fa4070 */
[--C-:B------:R-:W-:Y:S01]  /*31e0*/  @!P2 IMAD.IADD R74, R74, 0x1, -R3.reuse ;  /* 0x000000014a4aa824 */ /* 0x100fe200078e0a03 */
[C---:B------:R-:W-:Y:S01]  /*31f0*/  ISETP.GT.U32.AND P2, PT, R3.reuse, R88, PT ;  /* 0x000000580300720c */ /* 0x040fe20003f44070 */
[--C-:B------:R-:W-:Y:S01]  /*3200*/  @!P1 IMAD.IADD R76, R76, 0x1, -R3.reuse ;  /* 0x000000014c4c9824 */ /* 0x100fe200078e0a03 */
[C---:B------:R-:W-:Y:S01]  /*3210*/  ISETP.GT.U32.AND P1, PT, R3.reuse, R90, PT ;  /* 0x0000005a0300720c */ /* 0x040fe20003f24070 */
[----:B------:R-:W-:Y:S01]  /*3220*/  @!P4 IMAD.IADD R78, R78, 0x1, -R3 ;  /* 0x000000014e4ec824 */ /* 0x000fe200078e0a03 */
[----:B------:R-:W-:Y:S01]  /*3230*/  ISETP.GT.U32.AND P4, PT, R3, R92, PT ;  /* 0x0000005c0300720c */ /* 0x000fe20003f84070 */
[----:B------:R-:W-:Y:S02]  /*3240*/  IMAD.MOV R53, RZ, RZ, -R53 ;  /* 0x000000ffff357224 */ /* 0x000fe400078e0a35 */
[----:B------:R-:W-:-:S02]  /*3250*/  IMAD.MOV R5, RZ, RZ, -R5 ;  /* 0x000000ffff057224 */ /* 0x000fc400078e0a05 */
[C---:B------:R-:W-:Y:S02]  /*3260*/  IMAD R94, R3.reuse, R53, R94 ;  /* 0x00000035035e7224 */ /* 0x040fe400078e025e */
[C---:B------:R-:W-:Y:S01]  /*3270*/  IMAD R96, R3.reuse, R5, R96 ;  /* 0x0000000503607224 */ /* 0x040fe200078e0260 */
[----:B------:R-:W-:Y:S01]  /*3280*/  SHF.R.S32.HI R5, RZ, 0x1f, R208 ;  /* 0x0000001fff057819 */ /* 0x000fe200000114d0 */
[--C-:B------:R-:W-:Y:S01]  /*3290*/  @!P0 IMAD.IADD R80, R80, 0x1, -R3.reuse ;  /* 0x0000000150508824 */ /* 0x100fe200078e0a03 */
[C---:B------:R-:W-:Y:S01]  /*32a0*/  ISETP.GT.U32.AND P0, PT, R3.reuse, R94, PT ;  /* 0x0000005e0300720c */ /* 0x040fe20003f04070 */
[--C-:B------:R-:W-:Y:S01]  /*32b0*/  @!P6 IMAD.IADD R84, R84, 0x1, -R3.reuse ;  /* 0x000000015454e824 */ /* 0x100fe200078e0a03 */
[----:B------:R-:W-:Y:S01]  /*32c0*/  ISETP.GT.U32.AND P6, PT, R3, R96, PT ;  /* 0x000000600300720c */ /* 0x000fe20003fc4070 */
[--C-:B------:R-:W-:Y:S01]  /*32d0*/  @!P3 IMAD.IADD R82, R82, 0x1, -R3.reuse ;  /* 0x000000015252b824 */ /* 0x100fe200078e0a03 */
[----:B------:R-:W-:Y:S01]  /*32e0*/  ISETP.GE.AND P3, PT, R55, RZ, PT ;  /* 0x000000ff3700720c */ /* 0x000fe20003f66270 */
        /* <DEDUP_REMOVED lines=11> */
[----:B------:R-:W-:Y:S01]  /*33a0*/  LEA.HI R208, R5, R208, RZ, 0x6 ;  /* 0x000000d005d07211 */ /* 0x000fe200078f30ff */
[----:B------:R-:W-:Y:S01]  /*33b0*/  @!P3 IMAD.MOV R74, RZ, RZ, -R74 ;  /* 0x000000ffff4ab224 */ /* 0x000fe200078e0a4a */
[C---:B------:R-:W-:Y:S01]  /*33c0*/  ISETP.GT.U32.AND P3, PT, R3.reuse, R86, PT ;  /* 0x000000560300720c */ /* 0x040fe20003f64070 */
        /* <DEDUP_REMOVED lines=8> */
[----:B------:R-:W0:Y:S01]  /*3450*/  LDC R5, c[0x0][0x240] ;  /* 0x00009000ff057b82 */ /* 0x000e220000000800 */
[----:B------:R-:W-:Y:S01]  /*3460*/  ISETP.GT.U32.AND P4, PT, R3, R96, PT ;  /* 0x000000600300720c */ /* 0x000fe20003f84070 */
[----:B------:R-:W-:Y:S01]  /*3470*/  @!P0 IMAD.MOV R84, RZ, RZ, -R84 ;  /* 0x000000ffff548224 */ /* 0x000fe200078e0a54 */
        /* <DEDUP_REMOVED lines=11> */
[----:B------:R-:W-:Y:S01]  /*3530*/  @!P4 IMAD.IADD R96, R96, 0x1, -R3 ;  /* 0x000000016060c824 */ /* 0x000fe200078e0a03 */
[----:B------:R-:W-:Y:S01]  /*3540*/  ISETP.NE.AND P4, PT, R45, RZ, PT ;  /* 0x000000ff2d00720c */ /* 0x000fe20003f85270 */
[----:B------:R-:W-:Y:S01]  /*3550*/  IMAD R51, R2, UR8, RZ ;  /* 0x0000000802337c24 */ /* 0x000fe2000f8e02ff */
[----:B------:R-:W-:Y:S01]  /*3560*/  LOP3.LUT R3, RZ, R45, RZ, 0x33, !PT ;  /* 0x0000002dff037212 */ /* 0x000fe200078e33ff */
[----:B------:R-:W-:Y:S01]  /*3570*/  @!P3 IMAD.MOV R86, RZ, RZ, -R86 ;  /* 0x000000ffff56b224 */ /* 0x000fe200078e0a56 */
[----:B------:R-:W-:Y:S01]  /*3580*/  SHF.R.S32.HI R208, RZ, 0x6, R208 ;  /* 0x00000006ffd07819 */ /* 0x000fe200000114d0 */
[----:B------:R-:W-:Y:S01]  /*3590*/  @!P5 IMAD.MOV R88, RZ, RZ, -R88 ;  /* 0x000000ffff58d224 */ /* 0x000fe200078e0a58 */
[C---:B------:R-:W-:Y:S01]  /*35a0*/  SEL R4, R3.reuse, R48, !P4 ;  /* 0x0000003003047207 */ /* 0x040fe20006000000 */
[----:B------:R-:W-:Y:S01]  /*35b0*/  @!P2 IMAD.MOV R90, RZ, RZ, -R90 ;  /* 0x000000ffff5aa224 */ /* 0x000fe200078e0a5a */
[----:B------:R-:W1:Y:S01]  /*35c0*/  LDC.64 R48, c[0x0][0x218] ;  /* 0x00008600ff307b82 */ /* 0x000e620000000a00 */
[C---:B------:R-:W-:Y:S01]  /*35d0*/  SEL R8, R3.reuse, R8, !P4 ;  /* 0x0000000803087207 */ /* 0x040fe20006000000 */
[----:B------:R-:W-:Y:S01]  /*35e0*/  @!P1 IMAD.MOV R92, RZ, RZ, -R92 ;  /* 0x000000ffff5c9224 */ /* 0x000fe200078e0a5c */
[C---:B------:R-:W-:Y:S01]  /*35f0*/  SEL R9, R3.reuse, R9, !P4 ;  /* 0x0000000903097207 */ /* 0x040fe20006000000 */
[----:B------:R-:W-:Y:S01]  /*3600*/  @!P6 IMAD.MOV R94, RZ, RZ, -R94 ;  /* 0x000000ffff5ee224 */ /* 0x000fe200078e0a5e */
[C---:B------:R-:W-:Y:S01]  /*3610*/  SEL R6, R3.reuse, R6, !P4 ;  /* 0x0000000603067207 */ /* 0x040fe20006000000 */
[----:B------:R-:W-:Y:S01]  /*3620*/  @!P0 IMAD.MOV R96, RZ, RZ, -R96 ;  /* 0x000000ffff608224 */ /* 0x000fe200078e0a60 */
[C---:B------:R-:W-:Y:S01]  /*3630*/  SEL R7, R3.reuse, R7, !P4 ;  /* 0x0000000703077207 */ /* 0x040fe20006000000 */
[----:B0-----:R-:W-:Y:S01]  /*3640*/  IMAD R8, R8, R5, RZ ;  /* 0x0000000508087224 */ /* 0x001fe200078e02ff */
[----:B------:R-:W-:Y:S01]  /*3650*/  SEL R11, R3, R11, !P4 ;  /* 0x0000000b030b7207 */ /* 0x000fe20006000000 */
[-C--:B------:R-:W-:Y:S01]  /*3660*/  IMAD R9, R9, R5.reuse, RZ ;  /* 0x0000000509097224 */ /* 0x080fe200078e02ff */
[C---:B------:R-:W-:Y:S01]  /*3670*/  SEL R10, R3.reuse, R10, !P4 ;  /* 0x0000000a030a7207 */ /* 0x040fe20006000000 */
[-C--:B------:R-:W-:Y:S01]  /*3680*/  IMAD R6, R6, R5.reuse, RZ ;  /* 0x0000000506067224 */ /* 0x080fe200078e02ff */
[----:B------:R-:W-:Y:S01]  /*3690*/  SEL R12, R3, R12, !P4 ;  /* 0x0000000c030c7207 */ /* 0x000fe20006000000 */
[----:B------:R-:W-:Y:S01]  /*36a0*/  IMAD R7, R7, R5, RZ ;  /* 0x0000000507077224 */ /* 0x000fe200078e02ff */
[----:B------:R-:W-:Y:S01]  /*36b0*/  SEL R13, R3, R13, !P4 ;  /* 0x0000000d030d7207 */ /* 0x000fe20006000000 */
[-C--:B------:R-:W-:Y:S01]  /*36c0*/  IMAD R11, R11, R5.reuse, RZ ;  /* 0x000000050b0b7224 */ /* 0x080fe200078e02ff */
[C---:B------:R-:W-:Y:S01]  /*36d0*/  SEL R14, R3.reuse, R14, !P4 ;  /* 0x0000000e030e7207 */ /* 0x040fe20006000000 */
[----:B------:R-:W-:Y:S01]  /*36e0*/  IMAD R10, R10, R5, RZ ;  /* 0x000000050a0a7224 */ /* 0x000fe200078e02ff */
[C---:B------:R-:W-:Y:S01]  /*36f0*/  SEL R15, R3.reuse, R15, !P4 ;  /* 0x0000000f030f7207 */ /* 0x040fe20006000000 */
[-C--:B------:R-:W-:Y:S01]  /*3700*/  IMAD R12, R12, R5.reuse, RZ ;  /* 0x000000050c0c7224 */ /* 0x080fe200078e02ff */
[----:B------:R-:W-:Y:S01]  /*3710*/  SEL R16, R3, R16, !P4 ;  /* 0x0000001003107207 */ /* 0x000fe20006000000 */
[----:B------:R-:W-:Y:S01]  /*3720*/  IMAD R13, R13, R5, RZ ;  /* 0x000000050d0d7224 */ /* 0x000fe200078e02ff */
        /* <DEDUP_REMOVED lines=26> */
[C---:B------:R-:W-:Y:S01]  /*38d0*/  SEL R30, R3.reuse, R30, !P4 ;  /* 0x0000001e031e7207 */ /* 0x040fe20006000000 */
[----:B------:R-:W-:Y:S01]  /*38e0*/  IMAD R63, R28, R5, RZ ;  /* 0x000000051c3f7224 */ /* 0x000fe200078e02ff */
[----:B------:R-:W-:Y:S01]  /*38f0*/  SEL R31, R3, R31, !P4 ;  /* 0x0000001f031f7207 */ /* 0x000fe20006000000 */
        /* <DEDUP_REMOVED lines=22> */
[-C--:B------:R-:W-:Y:S01]  /*3a60*/  IMAD R135, R38, R5.reuse, RZ ;  /* 0x0000000526877224 */ /* 0x080fe200078e02ff */
[----:B------:R-:W-:Y:S01]  /*3a70*/  SEL R44, R3, R44, !P4 ;  /* 0x0000002c032c7207 */ /* 0x000fe20006000000 */
[----:B------:R-:W-:Y:S01]  /*3a80*/  IMAD R137, R41, R5, RZ ;  /* 0x0000000529897224 */ /* 0x000fe200078e02ff */
[C---:B------:R-:W-:Y:S01]  /*3a90*/  SEL R43, R3.reuse, R43, !P4 ;  /* 0x0000002b032b7207 */ /* 0x040fe20006000000 */
[-C--:B------:R-:W-:Y:S01]  /*3aa0*/  IMAD R139, R42, R5.reuse, RZ ;  /* 0x000000052a8b7224 */ /* 0x080fe200078e02ff */
[C---:B------:R-:W-:Y:S01]  /*3ab0*/  SEL R46, R3.reuse, R46, !P4 ;  /* 0x0000002e032e7207 */ /* 0x040fe20006000000 */
[-C--:B------:R-:W-:Y:S01]  /*3ac0*/  IMAD R141, R44, R5.reuse, RZ ;  /* 0x000000052c8d7224 */ /* 0x080fe200078e02ff */
[----:B------:R-:W-:Y:S01]  /*3ad0*/  SEL R52, R3, R52, !P4 ;  /* 0x0000003403347207 */ /* 0x000fe20006000000 */
[-C--:B------:R-:W-:Y:S01]  /*3ae0*/  IMAD R143, R43, R5.reuse, RZ ;  /* 0x000000052b8f7224 */ /* 0x080fe200078e02ff */
[C---:B------:R-:W-:Y:S01]  /*3af0*/  SEL R54, R3.reuse, R54, !P4 ;  /* 0x0000003603367207 */ /* 0x040fe20006000000 */
[-C--:B------:R-:W-:Y:S01]  /*3b00*/  IMAD R145, R46, R5.reuse, RZ ;  /* 0x000000052e917224 */ /* 0x080fe200078e02ff */
[----:B------:R-:W-:Y:S01]  /*3b10*/  SEL R56, R3, R56, !P4 ;  /* 0x0000003803387207 */ /* 0x000fe20006000000 */
[-C--:B------:R-:W-:Y:S01]  /*3b20*/  IMAD R133, R39, R5.reuse, RZ ;  /* 0x0000000527857224 */ /* 0x080fe200078e02ff */
[C---:B------:R-:W-:Y:S01]  /*3b30*/  SEL R58, R3.reuse, R58, !P4 ;  /* 0x0000003a033a7207 */ /* 0x040fe20006000000 */
        /* <DEDUP_REMOVED lines=37> */
[----:B------:R-:W-:Y:S01]  /*3d90*/  SEL R3, R3, R96, !P4 ;  /* 0x0000006003037207 */ /* 0x000fe20006000000 */
[-C--:B------:R-:W-:Y:S01]  /*3da0*/  IMAD R88, R88, R5.reuse, RZ ;  /* 0x0000000558587224 */ /* 0x080fe200078e02ff */
[-C--:B-1----:R-:W-:Y:S01]  /*3db0*/  LEA R122, P2, R8, R48.reuse, 0x1 ;  /* 0x00000030087a7211 */ /* 0x082fe200078408ff */
[-C--:B------:R-:W-:Y:S01]  /*3dc0*/  IMAD R90, R90, R5.reuse, RZ ;  /* 0x000000055a5a7224 */ /* 0x080fe200078e02ff */
[-C--:B------:R-:W-:Y:S01]  /*3dd0*/  LEA R120, P3, R9, R48.reuse, 0x1 ;  /* 0x0000003009787211 */ /* 0x080fe200078608ff */
[-C--:B------:R-:W-:Y:S01]  /*3de0*/  IMAD R92, R92, R5.reuse, RZ ;  /* 0x000000055c5c7224 */ /* 0x080fe200078e02ff */
[-C--:B------:R-:W-:Y:S01]  /*3df0*/  LEA R118, P4, R6, R48.reuse, 0x1 ;  /* 0x0000003006767211 */ /* 0x080fe200078808ff */
[-C--:B------:R-:W-:Y:S01]  /*3e00*/  IMAD R94, R94, R5.reuse, RZ ;  /* 0x000000055e5e7224 */ /* 0x080fe200078e02ff */
[-C--:B------:R-:W-:Y:S01]  /*3e10*/  LEA R116, P5, R7, R48.reuse, 0x1 ;  /* 0x0000003007747211 */ /* 0x080fe200078a08ff */
[----:B------:R-:W-:Y:S01]  /*3e20*/  IMAD R195, R3, R5, RZ ;  /* 0x0000000503c37224 */ /* 0x000fe200078e02ff */
[----:B------:R-:W-:-:S02]  /*3e30*/  LEA R112, P1, R11, R48, 0x1 ;  /* 0x000000300b707211 */ /* 0x000fc400078208ff */
[-C--:B------:R-:W-:Y:S02]  /*3e40*/  LEA.HI.X.SX32 R123, R8, R49.reuse, 0x1, P2 ;  /* 0x00000031087b7211 */ /* 0x080fe400010f0eff */
[-C--:B------:R-:W-:Y:S02]  /*3e50*/  LEA.HI.X.SX32 R121, R9, R49.reuse, 0x1, P3 ;  /* 0x0000003109797211 */ /* 0x080fe400018f0eff */
[-C--:B------:R-:W-:Y:S02]  /*3e60*/  LEA.HI.X.SX32 R119, R6, R49.reuse, 0x1, P4 ;  /* 0x0000003106777211 */ /* 0x080fe400020f0eff */
[----:B------:R-:W-:Y:S02]  /*3e70*/  LEA.HI.X.SX32 R117, R7, R49, 0x1, P5 ;  /* 0x0000003107757211 */ /* 0x000fe400028f0eff */
[-C--:B------:R-:W-:Y:S02]  /*3e80*/  LEA R114, P6, R10, R48.reuse, 0x1 ;  /* 0x000000300a727211 */ /* 0x080fe400078c08ff */
[----:B------:R-:W-:-:S02]  /*3e90*/  LEA R46, P2, R12, R48, 0x1 ;  /* 0x000000300c2e7211 */ /* 0x000fc400078408ff */
[-C--:B------:R-:W-:Y:S02]  /*3ea0*/  LEA R44, P3, R13, R48.reuse, 0x1 ;  /* 0x000000300d2c7211 */ /* 0x080fe400078608ff */
[-C--:B------:R-:W-:Y:S02]  /*3eb0*/  LEA R42, P4, R14, R48.reuse, 0x1 ;  /* 0x000000300e2a7211 */ /* 0x080fe400078808ff */
[-C--:B------:R-:W-:Y:S02]  /*3ec0*/  LEA R40, P5, R15, R48.reuse, 0x1 ;  /* 0x000000300f287211 */ /* 0x080fe400078a08ff */
[-C--:B------:R-:W-:Y:S02]  /*3ed0*/  LEA.HI.X.SX32 R113, R11, R49.reuse, 0x1, P1 ;  /* 0x000000310b717211 */ /* 0x080fe400008f0eff */
[----:B------:R-:W-:Y:S02]  /*3ee0*/  LEA.HI.X.SX32 R115, R10, R49, 0x1, P6 ;  /* 0x000000310a737211 */ /* 0x000fe400030f0eff */
        /* <DEDUP_REMOVED lines=21> */
[----:B------:R-:W-:Y:S02]  /*4040*/  LEA R16, P5, R61, R48, 0x1 ;  /* 0x000000303d107211 */ /* 0x000fe400078a08ff */
[-C--:B------:R-:W-:Y:S02]  /*4050*/  LEA.HI.X.SX32 R25, R23, R49.reuse, 0x1, P1 ;  /* 0x0000003117197211 */ /* 0x080fe400008f0eff */
[-C--:B------:R-:W-:Y:S02]  /*4060*/  LEA.HI.X.SX32 R27, R53, R49.reuse, 0x1, P6 ;  /* 0x00000031351b7211 */ /* 0x080fe400030f0eff */
[----:B------:R-:W-:-:S02]  /*4070*/  LEA.HI.X.SX32 R23, R55, R49, 0x1, P2 ;  /* 0x0000003137177211 */ /* 0x000fc400010f0eff */
[-C--:B------:R-:W-:Y:S02]  /*4080*/  LEA.HI.X.SX32 R21, R57, R49.reuse, 0x1, P3 ;  /* 0x0000003139157211 */ /* 0x080fe400018f0eff */
[-C--:B------:R-:W-:Y:S02]  /*4090*/  LEA.HI.X.SX32 R19, R59, R49.reuse, 0x1, P4 ;  /* 0x000000313b137211 */ /* 0x080fe400020f0eff */
[----:B------:R-:W-:Y:S02]  /*40a0*/  LEA.HI.X.SX32 R17, R61, R49, 0x1, P5 ;  /* 0x000000313d117211 */ /* 0x000fe400028f0eff */
[-C--:B------:R-:W-:Y:S02]  /*40b0*/  LEA R14, P6, R63, R48.reuse, 0x1 ;  /* 0x000000303f0e7211 */ /* 0x080fe400078c08ff */
[-C--:B------:R-:W-:Y:S02]  /*40c0*/  LEA R12, P1, R65, R48.reuse, 0x1 ;  /* 0x00000030410c7211 */ /* 0x080fe400078208ff */
[----:B------:R-:W-:-:S02]  /*40d0*/  LEA R10, P2, R67, R48, 0x1 ;  /* 0x00000030430a7211 */ /* 0x000fc400078408ff */
[-C--:B------:R-:W-:Y:S02]  /*40e0*/  LEA R8, P3, R69, R48.reuse, 0x1 ;  /* 0x0000003045087211 */ /* 0x080fe400078608ff */
[-C--:B------:R-:W-:Y:S02]  /*40f0*/  LEA R6, P4, R71, R48.reuse, 0x1 ;  /* 0x0000003047067211 */ /* 0x080fe400078808ff */
[----:B------:R-:W-:Y:S02]  /*4100*/  LEA R4, P5, R73, R48, 0x1 ;  /* 0x0000003049047211 */ /* 0x000fe400078a08ff */
[----:B------:R-:W-:Y:S02]  /*4110*/  LEA R212, P0, R51, UR10, 0x1 ;  /* 0x0000000a33d47c11 */ /* 0x000fe4000f8008ff */
[-C--:B------:R-:W-:Y:S02]  /*4120*/  LEA.HI.X.SX32 R15, R63, R49.reuse, 0x1, P6 ;  /* 0x000000313f0f7211 */ /* 0x080fe400030f0eff */
[----:B------:R-:W-:-:S02]  /*4130*/  LEA.HI.X.SX32 R13, R65, R49, 0x1, P1 ;  /* 0x00000031410d7211 */ /* 0x000fc400008f0eff */
        /* <DEDUP_REMOVED lines=9> */
[----:B------:R-:W-:Y:S02]  /*41d0*/  LEA R134, P5, R133, R48, 0x1 ;  /* 0x0000003085867211 */ /* 0x000fe400078a08ff */
[----:B------:R-:W-:Y:S02]  /*41e0*/  LEA.HI.X.SX32 R213, R51, UR11, 0x1, P0 ;  /* 0x0000000b33d57c11 */ /* 0x000fe400080f0eff */
[----:B------:R-:W0:Y:S01]  /*41f0*/  LDC R51, c[0x0][0x23c] ;  /* 0x00008f00ff337b82 */ /* 0x000e220000000800 */
[----:B------:R-:W-:-:S02]  /*4200*/  LEA.HI.X.SX32 R3, R75, R49, 0x1, P6 ;  /* 0x000000314b037211 */ /* 0x000fc400030f0eff */
[-C--:B------:R-:W-:Y:S02]  /*4210*/  LEA.HI.X.SX32 R125, R125, R49.reuse, 0x1, P1 ;  /* 0x000000317d7d7211 */ /* 0x080fe400008f0eff */
[-C--:B------:R-:W-:Y:S02]  /*4220*/  LEA.HI.X.SX32 R127, R127, R49.reuse, 0x1, P2 ;  /* 0x000000317f7f7211 */ /* 0x080fe400010f0eff */
[-C--:B------:R-:W-:Y:S02]  /*4230*/  LEA.HI.X.SX32 R129, R129, R49.reuse, 0x1, P3 ;  /* 0x0000003181817211 */ /* 0x080fe400018f0eff */
[-C--:B------:R-:W-:Y:S02]  /*4240*/  LEA.HI.X.SX32 R131, R131, R49.reuse, 0x1, P4 ;  /* 0x0000003183837211 */ /* 0x080fe400020f0eff */
[----:B------:R-:W-:Y:S02]  /*4250*/  LEA.HI.X.SX32 R133, R133, R49, 0x1, P5 ;  /* 0x0000003185857211 */ /* 0x000fe400028f0eff */
[----:B------:R-:W-:-:S02]  /*4260*/  LEA R136, P6, R135, R48, 0x1 ;  /* 0x0000003087887211 */ /* 0x000fc400078c08ff */
[-C--:B------:R-:W-:Y:S02]  /*4270*/  LEA R138, P1, R137, R48.reuse, 0x1 ;  /* 0x00000030898a7211 */ /* 0x080fe400078208ff */
[-C--:B------:R-:W-:Y:S02]  /*4280*/  LEA R140, P2, R139, R48.reuse, 0x1 ;  /* 0x000000308b8c7211 */ /* 0x080fe400078408ff */
[-C--:B------:R-:W-:Y:S02]  /*4290*/  LEA R142, P3, R141, R48.reuse, 0x1 ;  /* 0x000000308d8e7211 */ /* 0x080fe400078608ff */
[-C--:B------:R-:W-:Y:S02]  /*42a0*/  LEA R144, P4, R143, R48.reuse, 0x1 ;  /* 0x000000308f907211 */ /* 0x080fe400078808ff */
[----:B------:R-:W-:Y:S01]  /*42b0*/  LEA R146, P5, R145, R48, 0x1 ;  /* 0x0000003091927211 */ /* 0x000fe200078a08ff */
[----:B0-----:R-:W-:Y:S01]  /*42c0*/  IMAD R50, R50, R51, RZ ;  /* 0x0000003332327224 */ /* 0x001fe200078e02ff */
[-C--:B------:R-:W-:Y:S01]  /*42d0*/  LEA.HI.X.SX32 R135, R135, R49.reuse, 0x1, P6 ;  /* 0x0000003187877211 */ /* 0x080fe200030f0eff */
[----:B------:R-:W-:Y:S01]  /*42e0*/  IMAD.SHL.U32 R198, R51, 0x40, RZ ;  /* 0x0000004033c67824 */ /* 0x000fe200078e00ff */
[-C--:B------:R-:W-:Y:S01]  /*42f0*/  LEA.HI.X.SX32 R137, R137, R49.reuse, 0x1, P1 ;  /* 0x0000003189897211 */ /* 0x080fe200008f0eff */
[----:B------:R-:W-:Y:S01]  /*4300*/  IMAD.SHL.U32 R185, R50, 0x2, RZ ;  /* 0x0000000232b97824 */ /* 0x000fe200078e00ff */
        /* <DEDUP_REMOVED lines=14> */
[----:B------:R-:W-:Y:S02]  /*43f0*/  CS2R R56, SRZ ;  /* 0x0000000000387805 */ /* 0x000fe4000001ff00 */
[-C--:B------:R-:W-:Y:S02]  /*4400*/  LEA.HI.X.SX32 R155, R58, R49.reuse, 0x1, P4 ;  /* 0x000000313a9b7211 */ /* 0x080fe400020f0eff */
[----:B------:R-:W-:Y:S02]  /*4410*/  CS2R R58, SRZ ;  /* 0x00000000003a7805 */ /* 0x000fe4000001ff00 */
[----:B------:R-:W-:Y:S02]  /*4420*/  LEA.HI.X.SX32 R157, R60, R49, 0x1, P5 ;  /* 0x000000313c9d7211 */ /* 0x000fe400028f0eff */
[----:B------:R-:W-:-:S02]  /*4430*/  CS2R R60, SRZ ;  /* 0x00000000003c7805 */ /* 0x000fc4000001ff00 */
[-C--:B------:R-:W-:Y:S02]  /*4440*/  LEA R160, P6, R62, R48.reuse, 0x1 ;  /* 0x000000303ea07211 */ /* 0x080fe400078c08ff */
[-C--:B------:R-:W-:Y:S02]  /*4450*/  LEA R162, P1, R64, R48.reuse, 0x1 ;  /* 0x0000003040a27211 */ /* 0x080fe400078208ff */
[-C--:B------:R-:W-:Y:S02]  /*4460*/  LEA R164, P2, R66, R48.reuse, 0x1 ;  /* 0x0000003042a47211 */ /* 0x080fe400078408ff */
[-C--:B------:R-:W-:Y:S02]  /*4470*/  LEA R166, P3, R68, R48.reuse, 0x1 ;  /* 0x0000003044a67211 */ /* 0x080fe400078608ff */
[-C--:B------:R-:W-:Y:S02]  /*4480*/  LEA R168, P4, R70, R48.reuse, 0x1 ;  /* 0x0000003046a87211 */ /* 0x080fe400078808ff */
[----:B------:R-:W-:-:S02]  /*4490*/  LEA R170, P5, R72, R48, 0x1 ;  /* 0x0000003048aa7211 */ /* 0x000fc400078a08ff */
[-C--:B------:R-:W-:Y:S02]  /*44a0*/  LEA.HI.X.SX32 R159, R62, R49.reuse, 0x1, P6 ;  /* 0x000000313e9f7211 */ /* 0x080fe400030f0eff */
[----:B------:R-:W-:Y:S02]  /*44b0*/  CS2R R62, SRZ ;  /* 0x00000000003e7805 */ /* 0x000fe4000001ff00 */
[-C--:B------:R-:W-:Y:S02]  /*44c0*/  LEA.HI.X.SX32 R161, R64, R49.reuse, 0x1, P1 ;  /* 0x0000003140a17211 */ /* 0x080fe400008f0eff */
[----:B------:R-:W-:Y:S02]  /*44d0*/  CS2R R64, SRZ ;  /* 0x0000000000407805 */ /* 0x000fe4000001ff00 */
[----:B------:R-:W-:Y:S02]  /*44e0*/  LEA.HI.X.SX32 R163, R66, R49, 0x1, P2 ;  /* 0x0000003142a37211 */ /* 0x000fe400010f0eff */
[----:B------:R-:W-:-:S02]  /*44f0*/  CS2R R66, SRZ ;  /* 0x0000000000427805 */ /* 0x000fc4000001ff00 */
        /* <DEDUP_REMOVED lines=15> */
[-C--:B------:R-:W-:Y:S02]  /*45f0*/  LEA.HI.X.SX32 R175, R78, R49.reuse, 0x1, P2 ;  /* 0x000000314eaf7211 */ /* 0x080fe400010f0eff */
[----:B------:R-:W-:Y:S02]  /*4600*/  LEA.HI.X.SX32 R177, R80, R49, 0x1, P3 ;  /* 0x0000003150b17211 */ /* 0x000fe400018f0eff */
[----:B------:R-:W-:-:S02]  /*4610*/  CS2R R80, SRZ ;  /* 0x0000000000507805 */ /* 0x000fc4000001ff00 */
[-C--:B------:R-:W-:Y:S02]  /*4620*/  LEA.HI.X.SX32 R179, R82, R49.reuse, 0x1, P4 ;  /* 0x0000003152b37211 */ /* 0x080fe400020f0eff */
[----:B------:R-:W-:Y:S02]  /*4630*/  CS2R R82, SRZ ;  /* 0x0000000000527805 */ /* 0x000fe4000001ff00 */
        /* <DEDUP_REMOVED lines=8> */
[----:B------:R-:W-:Y:S02]  /*46c0*/  LEA.HI.X.SX32 R187, R88, R49, 0x1, P1 ;  /* 0x0000003158bb7211 */ /* 0x000fe400008f0eff */
[----:B------:R-:W-:-:S02]  /*46d0*/  CS2R R88, SRZ ;  /* 0x0000000000587805 */ /* 0x000fc4000001ff00 */
[-C--:B------:R-:W-:Y:S02]  /*46e0*/  LEA.HI.X.SX32 R189, R90, R49.reuse, 0x1, P2 ;  /* 0x000000315abd7211 */ /* 0x080fe400010f0eff */
[----:B------:R-:W-:Y:S02]  /*46f0*/  CS2R R90, SRZ ;  /* 0x00000000005a7805 */ /* 0x000fe4000001ff00 */
[-C--:B------:R-:W-:Y:S02]  /*4700*/  LEA.HI.X.SX32 R191, R92, R49.reuse, 0x1, P3 ;  /* 0x000000315cbf7211 */ /* 0x080fe400018f0eff */
[-C--:B------:R-:W-:Y:S02]  /*4710*/  LEA.HI.X.SX32 R193, R94, R49.reuse, 0x1, P4 ;  /* 0x000000315ec17211 */ /* 0x080fe400020f0eff */
[----:B------:R-:W-:Y:S02]  /*4720*/  LEA.HI.X.SX32 R195, R195, R49, 0x1, P5 ;  /* 0x00000031c3c37211 */ /* 0x000fe400028f0eff */
[----:B------:R-:W-:-:S04]  /*4730*/  SHF.R.S32.HI R49, RZ, 0x1f, R50 ;  /* 0x0000001fff317819 */ /* 0x000fc80000011432 */
[----:B------:R-:W-:-:S07]  /*4740*/  SHF.L.U64.HI R196, R50, 0x1, R49 ;  /* 0x0000000132c47819 */ /* 0x000fce0000010231 */
.L_x_2:
[----:B------:R-:W0:Y:S01]  /*4750*/  S2R R108, SR_TID.X ;  /* 0x00000000006c7919 */ /* 0x000e220000002100 */
[----:B------:R-:W-:Y:S01]  /*4760*/  PRMT R249, RZ, 0x7610, R249 ;  /* 0x00007610fff97816 */ /* 0x000fe200000000f9 */
[----:B------:R-:W-:-:S04]  /*4770*/  IMAD.WIDE R50, R207, 0x2, R212 ;  /* 0x00000002cf327825 */ /* 0x000fc800078e02d4 */
[----:B------:R-:W-:Y:S01]  /*4780*/  IMAD.WIDE R86, R201, 0x2, R212 ;  /* 0x00000002c9567825 */ /* 0x000fe200078e02d4 */
[----:B0-----:R-:W-:Y:S02]  /*4790*/  SHF.R.U32.HI R52, RZ, 0x5, R108 ;  /* 0x00000005ff347819 */ /* 0x001fe4000001166c */
[----:B------:R-:W-:Y:S02]  /*47a0*/  LOP3.LUT R48, R108, 0x3f, RZ, 0xc0, !PT ;  /* 0x0000003f6c307812 */ /* 0x000fe400078ec0ff */
[----:B------:R-:W-:Y:S02]  /*47b0*/  SGXT.U32 R52, R52, 0x3 ;  /* 0x000000033434781a */ /* 0x000fe40000000000 */
[----:B------:R-:W-:Y:S02]  /*47c0*/  ISETP.GE.AND P0, PT, R48, UR5, PT ;  /* 0x0000000530007c0c */ /* 0x000fe4000bf06270 */
[C---:B------:R-:W-:Y:S02]  /*47d0*/  LOP3.LUT R48, R52.reuse, 0x8, RZ, 0xfc, !PT ;  /* 0x0000000834307812 */ /* 0x040fe400078efcff */
[----:B------:R-:W-:-:S02]  /*47e0*/  ISETP.GE.AND P1, PT, R52, UR5, PT ;  /* 0x0000000534007c0c */ /* 0x000fc4000bf26270 */
[----:B------:R-:W-:Y:S02]  /*47f0*/  ISETP.GE.AND P4, PT, R48, UR5, PT ;  /* 0x0000000530007c0c */ /* 0x000fe4000bf86270 */
[C---:B------:R-:W-:Y:S02]  /*4800*/  LOP3.LUT R48, R52.reuse, 0x10, RZ, 0xfc, !PT ;  /* 0x0000001034307812 */ /* 0x040fe400078efcff */
[----:B------:R-:W-:Y:S02]  /*4810*/  LOP3.LUT R53, R52, 0x20, RZ, 0xfc, !PT ;  /* 0x0000002034357812 */ /* 0x000fe400078efcff */
[----:B------:R-:W-:Y:S02]  /*4820*/  ISETP.GE.AND P5, PT, R48, UR5, PT ;  /* 0x0000000530007c0c */ /* 0x000fe4000bfa6270 */
[----:B------:R-:W-:Y:S02]  /*4830*/  ISETP.GE.AND P2, PT, R53, UR5, PT ;  /* 0x0000000535007c0c */ /* 0x000fe4000bf46270 */
[----:B------:R-:W-:Y:S01]  /*4840*/  PRMT R53, RZ, 0x7610, R53 ;  /* 0x00007610ff357816 */ /* 0x000fe20000000035 */
[----:B------:R0:W2:Y:S01]  /*4850*/  @!P1 LDG.E.U16 R249, desc[UR6][R50.64] ;  /* 0x0000000632f99981 */ /* 0x0000a2000c1e1500 */
[----:B------:R-:W-:-:S02]  /*4860*/  LOP3.LUT R49, R52, 0x18, RZ, 0xfc, !PT ;  /* 0x0000001834317812 */ /* 0x000fc400078efcff */
[C---:B------:R-:W-:Y:S02]  /*4870*/  LOP3.LUT R54, R52.reuse, 0x28, RZ, 0xfc, !PT ;  /* 0x0000002834367812 */ /* 0x040fe400078efcff */
[C---:B------:R-:W-:Y:S02]  /*4880*/  LOP3.LUT R55, R52.reuse, 0x30, RZ, 0xfc, !PT ;  /* 0x0000003034377812 */ /* 0x040fe400078efcff */
[----:B------:R-:W-:Y:S01]  /*4890*/  LOP3.LUT R52, R52, 0x38, RZ, 0xfc, !PT ;  /* 0x0000003834347812 */ /* 0x000fe200078efcff */
[----:B------:R-:W3:Y:S01]  /*48a0*/  @!P5 LDG.E.U16 R53, desc[UR6][R86.64] ;  /* 0x000000065635d981 */ /* 0x000ee2000c1e1500 */
[----:B------:R-:W-:Y:S01]  /*48b0*/  ISETP.GE.AND P3, PT, R49, UR5, PT ;  /* 0x0000000531007c0c */ /* 0x000fe2000bf66270 */
[----:B------:R-:W-:Y:S01]  /*48c0*/  IMAD.WIDE R48, R200, 0x2, R212 ;  /* 0x00000002c8307825 */ /* 0x000fe200078e02d4 */
[----:B------:R-:W-:Y:S02]  /*48d0*/  PRMT R248, RZ, 0x7610, R248 ;  /* 0x00007610fff87816 */ /* 0x000fe400000000f8 */
[----:B------:R-:W-:-:S02]  /*48e0*/  ISETP.GE.AND P1, PT, R54, UR5, PT ;  /* 0x0000000536007c0c */ /* 0x000fc4000bf26270 */
[----:B------:R-:W-:Y:S01]  /*48f0*/  ISETP.GE.AND P5, PT, R52, UR5, PT ;  /* 0x0000000534007c0c */ /* 0x000fe2000bfa6270 */
[----:B------:R-:W-:Y:S01]  /*4900*/  IMAD.WIDE R78, R203, 0x2, R212 ;  /* 0x00000002cb4e7825 */ /* 0x000fe200078e02d4 */
[----:B------:R-:W-:Y:S01]  /*4910*/  PRMT R52, RZ, 0x7610, R52 ;  /* 0x00007610ff347816 */ /* 0x000fe20000000034 */
[----:B------:R1:W4:Y:S01]  /*4920*/  @!P4 LDG.E.U16 R248, desc[UR6][R48.64] ;  /* 0x0000000630f8c981 */ /* 0x000322000c1e1500 */
[----:B0-----:R-:W-:Y:S01]  /*4930*/  PRMT R50, RZ, 0x7610, R50 ;  /* 0x00007610ff327816 */ /* 0x001fe20000000032 */
[----:B------:R-:W-:-:S03]  /*4940*/  IMAD.WIDE R84, R204, 0x2, R212 ;  /* 0x00000002cc547825 */ /* 0x000fc600078e02d4 */
[----:B------:R-:W5:Y:S01]  /*4950*/  @!P2 LDG.E.U16 R52, desc[UR6][R78.64] ;  /* 0x000000064e34a981 */ /* 0x000f62000c1e1500 */
[----:B------:R-:W-:Y:S01]  /*4960*/  ISETP.GE.AND P4, PT, R55, UR5, PT ;  /* 0x0000000537007c0c */ /* 0x000fe2000bf86270 */
[----:B------:R-:W-:Y:S01]  /*4970*/  IMAD.WIDE R76, R202, 0x2, R212 ;  /* 0x00000002ca4c7825 */ /* 0x000fe200078e02d4 */
[----:B------:R-:W-:Y:S01]  /*4980*/  PRMT R51, RZ, 0x7610, R51 ;  /* 0x00007610ff337816 */ /* 0x000fe20000000033 */
[----:B------:R0:W3:Y:S01]  /*4990*/  @!P1 LDG.E.U16 R50, desc[UR6][R84.64] ;  /* 0x0000000654329981 */ /* 0x0000e2000c1e1500 */
[----:B------:R-:W-:Y:S01]  /*49a0*/  PRMT R252, RZ, 0x7610, R252 ;  /* 0x00007610fffc7816 */ /* 0x000fe200000000fc */
[----:B------:R-:W-:-:S03]  /*49b0*/  IMAD.WIDE R92, R205, 0x2, R212 ;  /* 0x00000002cd5c7825 */ /* 0x000fc600078e02d4 */
[----:B------:R0:W3:Y:S05]  /*49c0*/  @!P3 LDG.E.U16 R51, desc[UR6][R76.64] ;  /* 0x000000064c33b981 */ /* 0x0000ea000c1e1500 */
[----:B------:R-:W3:Y:S01]  /*49d0*/  @!P4 LDG.E.U16 R252, desc[UR6][R92.64] ;  /* 0x000000065cfcc981 */ /* 0x000ee2000c1e1500 */
[----:B------:R-:W-:Y:S01]  /*49e0*/  PRMT R54, RZ, 0x7610, R54 ;  /* 0x00007610ff367816 */ /* 0x000fe20000000036 */
[----:B------:R-:W-:-:S05]  /*49f0*/  IMAD.WIDE R94, R206, 0x2, R212 ;  /* 0x00000002ce5e7825 */ /* 0x000fca00078e02d4 */
[----:B------:R0:W3:Y:S01]  /*4a00*/  @!P5 LDG.E.U16 R54, desc[UR6][R94.64] ;  /* 0x000000065e36d981 */ /* 0x0000e2000c1e1500 */
[-C--:B------:R-:W-:Y:S02]  /*4a10*/  IADD3 RZ, P3, R2, R185.reuse, RZ ;  /* 0x000000b902ff7210 */ /* 0x080fe40007f7e0ff */
[-C--:B------:R-:W-:Y:S01]  /*4a20*/  IADD3 RZ, P1, R6, R185.reuse, RZ ;  /* 0x000000b906ff7210 */ /* 0x080fe20007f3e0ff */
[----:B-1----:R-:W-:Y:S01]  /*4a30*/  IMAD.IADD R48, R2, 0x1, R185 ;  /* 0x0000000102307824 */ /* 0x002fe200078e02b9 */
[-C--:B------:R-:W-:Y:S01]  /*4a40*/  IADD3 RZ, P2, R4, R185.reuse, RZ ;  /* 0x000000b904ff7210 */ /* 0x080fe20007f5e0ff */
[--C-:B------:R-:W-:Y:S01]  /*4a50*/  IMAD.X R49, R3, 0x1, R196.reuse, P3 ;  /* 0x0000000103317824 */ /* 0x100fe200018e06c4 */
[----:B------:R-:W-:Y:S01]  /*4a60*/  PRMT R55, RZ, 0x7610, R55 ;  /* 0x00007610ff377816 */ /* 0x000fe20000000037 */
[----:B------:R-:W-:Y:S01]  /*4a70*/  BAR.SYNC.DEFER_BLOCKING 0x0 ;  /* 0x0000000000007b1d */ /* 0x000fe20000010000 */
[----:B0-----:R-:W-:Y:S01]  /*4a80*/  IMAD.X R85, R7, 0x1, R196, P1 ;  /* 0x0000000107557824 */ /* 0x001fe200008e06c4 */
[----:B------:R-:W-:-:S02]  /*4a90*/  IADD3 RZ, P3, R8, R185, RZ ;  /* 0x000000b908ff7210 */ /* 0x000fc40007f7e0ff */
[-C--:B------:R-:W-:Y:S01]  /*4aa0*/  IADD3 RZ, P1, R12, R185.reuse, RZ ;  /* 0x000000b90cff7210 */ /* 0x080fe20007f3e0ff */
[----:B------:R-:W-:Y:S01]  /*4ab0*/  IMAD.IADD R84, R6, 0x1, R185 ;  /* 0x0000000106547824 */ /* 0x000fe200078e02b9 */
[----:B------:R-:W-:Y:S01]  /*4ac0*/  PRMT R77, RZ, 0x7610, R77 ;  /* 0x00007610ff4d7816 */ /* 0x000fe2000000004d */
[----:B------:R-:W-:Y:S01]  /*4ad0*/  IMAD.X R87, R5, 0x1, R196, P2 ;  /* 0x0000000105577824 */ /* 0x000fe200010e06c4 */
[----:B------:R-:W-:Y:S01]  /*4ae0*/  PRMT R78, RZ, 0x7610, R78 ;  /* 0x00007610ff4e7816 */ /* 0x000fe2000000004e */
[--C-:B------:R-:W-:Y:S01]  /*4af0*/  IMAD.IADD R94, R8, 0x1, R185.reuse ;  /* 0x00000001085e7824 */ /* 0x100fe200078e02b9 */
[-C--:B------:R-:W-:Y:S01]  /*4b00*/  IADD3 RZ, P2, R10, R185.reuse, RZ ;  /* 0x000000b90aff7210 */ /* 0x080fe20007f5e0ff */
[----:B------:R-:W-:Y:S01]  /*4b10*/  IMAD.X R95, R9, 0x1, R196, P3 ;  /* 0x00000001095f7824 */ /* 0x000fe200018e06c4 */
[-C--:B------:R-:W-:Y:S01]  /*4b20*/  IADD3 RZ, P3, R14, R185.reuse, RZ ;  /* 0x000000b90eff7210 */ /* 0x080fe20007f7e0ff */
[--C-:B------:R-:W-:Y:S01]  /*4b30*/  IMAD.IADD R86, R4, 0x1, R185.reuse ;  /* 0x0000000104567824 */ /* 0x100fe200078e02b9 */
[----:B------:R-:W-:Y:S01]  /*4b40*/  PRMT R76, RZ, 0x7610, R76 ;  /* 0x00007610ff4c7816 */ /* 0x000fe2000000004c */
[----:B------:R-:W-:Y:S01]  /*4b50*/  IMAD.IADD R92, R10, 0x1, R185 ;  /* 0x000000010a5c7824 */ /* 0x000fe200078e02b9 */
[----:B------:R-:W-:Y:S01]  /*4b60*/  PRMT R79, RZ, 0x7610, R79 ;  /* 0x00007610ff4f7816 */ /* 0x000fe2000000004f */
[----:B------:R-:W-:Y:S01]  /*4b70*/  IMAD.X R93, R11, 0x1, R196, P2 ;  /* 0x000000010b5d7824 */ /* 0x000fe200010e06c4 */
[----:B------:R-:W-:Y:S01]  /*4b80*/  IADD3 RZ, P2, R16, R185, RZ ;  /* 0x000000b910ff7210 */ /* 0x000fe20007f5e0ff */
[----:B------:R0:W3:Y:S01]  /*4b90*/  @!P0 LDG.E.U16 R55, desc[UR6][R48.64] ;  /* 0x0000000630378981 */ /* 0x0000e2000c1e1500 */
[----:B------:R-:W-:-:S03]  /*4ba0*/  IMAD.IADD R98, R14, 0x1, R185 ;  /* 0x000000010e627824 */ /* 0x000fc600078e02b9 */
[----:B------:R1:W3:Y:S01]  /*4bb0*/  @!P0 LDG.E.U16 R77, desc[UR6][R84.64] ;  /* 0x00000006544d8981 */ /* 0x0002e2000c1e1500 */
[----:B------:R-:W-:-:S03]  /*4bc0*/  IMAD.X R99, R15, 0x1, R196, P3 ;  /* 0x000000010f637824 */ /* 0x000fc600018e06c4 */
[----:B------:R1:W3:Y:S01]  /*4bd0*/  @!P0 LDG.E.U16 R78, desc[UR6][R94.64] ;  /* 0x000000065e4e8981 */ /* 0x0002e2000c1e1500 */
[----:B0-----:R-:W-:Y:S01]  /*4be0*/  IMAD.X R49, R13, 0x1, R196, P1 ;  /* 0x000000010d317824 */ /* 0x001fe200008e06c4 */
[-C--:B------:R-:W-:Y:S01]  /*4bf0*/  IADD3 RZ, P1, R18, R185.reuse, RZ ;  /* 0x000000b912ff7210 */ /* 0x080fe20007f3e0ff */
[----:B------:R-:W-:Y:S01]  /*4c00*/  IMAD.IADD R48, R12, 0x1, R185 ;  /* 0x000000010c307824 */ /* 0x000fe200078e02b9 */
[----:B------:R0:W3:Y:S01]  /*4c10*/  @!P0 LDG.E.U16 R76, desc[UR6][R86.64] ;  /* 0x00000006564c8981 */ /* 0x0000e2000c1e1500 */
[----:B-1----:R-:W-:Y:S02]  /*4c20*/  PRMT R84, RZ, 0x7610, R84 ;  /* 0x00007610ff547816 */ /* 0x002fe40000000054 */
[----:B------:R-:W-:Y:S01]  /*4c30*/  PRMT R85, RZ, 0x7610, R85 ;  /* 0x00007610ff557816 */ /* 0x000fe20000000055 */
[----:B------:R1:W3:Y:S01]  /*4c40*/  @!P0 LDG.E.U16 R79, desc[UR6][R92.64] ;  /* 0x000000065c4f8981 */ /* 0x0002e2000c1e1500 */
[----:B------:R-:W-:Y:S02]  /*4c50*/  IADD3.X R95, R19, R196, RZ, P1, !PT ;  /* 0x000000c4135f7210 */ /* 0x000fe40000ffe4ff */
[-C--:B------:R-:W-:Y:S01]  /*4c60*/  IADD3 RZ, P3, R20, R185.reuse, RZ ;  /* 0x000000b914ff7210 */ /* 0x080fe20007f7e0ff */
[----:B------:R-:W-:Y:S01]  /*4c70*/  IMAD.IADD R94, R18, 0x1, R185 ;  /* 0x00000001125e7824 */ /* 0x000fe200078e02b9 */
[-C--:B------:R-:W-:Y:S01]  /*4c80*/  IADD3 RZ, P1, R24, R185.reuse, RZ ;  /* 0x000000b918ff7210 */ /* 0x080fe20007f3e0ff */
[----:B------:R1:W3:Y:S01]  /*4c90*/  @!P0 LDG.E.U16 R84, desc[UR6][R48.64] ;  /* 0x0000000630548981 */ /* 0x0002e2000c1e1500 */
[----:B0-----:R-:W-:Y:S01]  /*4ca0*/  PRMT R87, RZ, 0x7610, R87 ;  /* 0x00007610ff577816 */ /* 0x001fe20000000057 */
[----:B------:R-:W-:Y:S01]  /*4cb0*/  IMAD.X R97, R17, 0x1, R196, P2 ;  /* 0x0000000111617824 */ /* 0x000fe200010e06c4 */
[----:B------:R-:W-:Y:S01]  /*4cc0*/  IADD3 RZ, P2, R22, R185, RZ ;  /* 0x000000b916ff7210 */ /* 0x000fe20007f5e0ff */
[----:B------:R0:W3:Y:S01]  /*4cd0*/  @!P0 LDG.E.U16 R85, desc[UR6][R98.64] ;  /* 0x0000000662558981 */ /* 0x0000e2000c1e1500 */
[----:B-1----:R-:W-:Y:S01]  /*4ce0*/  PRMT R92, RZ, 0x7610, R92 ;  /* 0x00007610ff5c7816 */ /* 0x002fe2000000005c */
[--C-:B------:R-:W-:Y:S01]  /*4cf0*/  IMAD.IADD R96, R16, 0x1, R185.reuse ;  /* 0x0000000110607824 */ /* 0x100fe200078e02b9 */
[----:B------:R-:W-:Y:S01]  /*4d00*/  PRMT R86, RZ, 0x7610, R86 ;  /* 0x00007610ff567816 */ /* 0x000fe20000000056 */
[----:B------:R1:W3:Y:S01]  /*4d10*/  @!P0 LDG.E.U16 R87, desc[UR6][R94.64] ;  /* 0x000000065e578981 */ /* 0x0002e2000c1e1500 */
[----:B------:R-:W-:-:S02]  /*4d20*/  IMAD.IADD R48, R20, 0x1, R185 ;  /* 0x0000000114307824 */ /* 0x000fc400078e02b9 */
[--C-:B------:R-:W-:Y:S01]  /*4d30*/  IMAD.X R49, R21, 0x1, R196.reuse, P3 ;  /* 0x0000000115317824 */ /* 0x100fe200018e06c4 */
[-C--:B------:R-:W-:Y:S01]  /*4d40*/  IADD3 RZ, P3, R26, R185.reuse, RZ ;  /* 0x000000b91aff7210 */ /* 0x080fe20007f7e0ff */
[--C-:B0-----:R-:W-:Y:S01]  /*4d50*/  IMAD.X R99, R25, 0x1, R196.reuse, P1 ;  /* 0x0000000119637824 */ /* 0x101fe200008e06c4 */
[-C--:B------:R-:W-:Y:S01]  /*4d60*/  IADD3 RZ, P1, R30, R185.reuse, RZ ;  /* 0x000000b91eff7210 */ /* 0x080fe20007f3e0ff */
[----:B------:R-:W-:Y:S01]  /*4d70*/  IMAD.IADD R98, R24, 0x1, R185 ;  /* 0x0000000118627824 */ /* 0x000fe200078e02b9 */
[----:B------:R-:W-:Y:S01]  /*4d80*/  PRMT R93, RZ, 0x7610, R93 ;  /* 0x00007610ff5d7816 */ /* 0x000fe2000000005d */
[----:B------:R-:W-:Y:S01]  /*4d90*/  IMAD.X R111, R23, 0x1, R196, P2 ;  /* 0x00000001176f7824 */ /* 0x000fe200010e06c4 */
[----:B-1----:R-:W-:Y:S01]  /*4da0*/  PRMT R94, RZ, 0x7610, R94 ;  /* 0x00007610ff5e7816 */ /* 0x002fe2000000005e */
[----:B------:R0:W3:Y:S01]  /*4db0*/  @!P0 LDG.E.U16 R92, desc[UR6][R48.64] ;  /* 0x00000006305c8981 */ /* 0x0000e2000c1e1500 */
[--C-:B------:R-:W-:Y:S01]  /*4dc0*/  IMAD.IADD R110, R22, 0x1, R185.reuse ;  /* 0x00000001166e7824 */ /* 0x100fe200078e02b9 */
[-C--:B------:R-:W-:Y:S01]  /*4dd0*/  IADD3 RZ, P2, R28, R185.reuse, RZ ;  /* 0x000000b91cff7210 */ /* 0x080fe20007f5e0ff */
[----:B------:R-:W-:Y:S01]  /*4de0*/  IMAD.X R103, R27, 0x1, R196, P3 ;  /* 0x000000011b677824 */ /* 0x000fe200018e06c4 */
[----:B------:R-:W-:Y:S01]  /*4df0*/  IADD3 RZ, P3, R32, R185, RZ ;  /* 0x000000b920ff7210 */ /* 0x000fe20007f7e0ff */
[----:B------:R1:W3:Y:S01]  /*4e00*/  @!P0 LDG.E.U16 R86, desc[UR6][R96.64] ;  /* 0x0000000660568981 */ /* 0x0002e2000c1e1500 */
[----:B------:R-:W-:-:S03]  /*4e10*/  IMAD.IADD R100, R28, 0x1, R185 ;  /* 0x000000011c647824 */ /* 0x000fc600078e02b9 */
[----:B------:R1:W3:Y:S01]  /*4e20*/  @!P0 LDG.E.U16 R94, desc[UR6][R98.64] ;  /* 0x00000006625e8981 */ /* 0x0002e2000c1e1500 */
[--C-:B0-----:R-:W-:Y:S01]  /*4e30*/  IMAD.X R49, R31, 0x1, R196.reuse, P1 ;  /* 0x000000011f317824 */ /* 0x101fe200008e06c4 */
[-C--:B------:R-:W-:Y:S01]  /*4e40*/  IADD3 RZ, P1, R36, R185.reuse, RZ ;  /* 0x000000b924ff7210 */ /* 0x080fe20007f3e0ff */
[----:B------:R-:W-:Y:S01]  /*4e50*/  IMAD.X R101, R29, 0x1, R196, P2 ;  /* 0x000000011d657824 */ /* 0x000fe200010e06c4 */
[----:B------:R0:W3:Y:S01]  /*4e60*/  @!P0 LDG.E.U16 R93, desc[UR6][R110.64] ;  /* 0x000000066e5d8981 */ /* 0x0000e2000c1e1500 */
[----:B-1----:R-:W-:Y:S01]  /*4e70*/  PRMT R96, RZ, 0x7610, R96 ;  /* 0x00007610ff607816 */ /* 0x002fe20000000060 */
[----:B------:R-:W-:Y:S01]  /*4e80*/  IMAD.IADD R48, R30, 0x1, R185 ;  /* 0x000000011e307824 */ /* 0x000fe200078e02b9 */
[----:B------:R-:W-:Y:S01]  /*4e90*/  PRMT R97, RZ, 0x7610, R97 ;  /* 0x00007610ff617816 */ /* 0x000fe20000000061 */
[----:B------:R-:W-:Y:S01]  /*4ea0*/  IMAD.IADD R210, R32, 0x1, R185 ;  /* 0x0000000120d27824 */ /* 0x000fe200078e02b9 */
[----:B------:R-:W-:Y:S01]  /*4eb0*/  PRMT R98, RZ, 0x7610, R98 ;  /* 0x00007610ff627816 */ /* 0x000fe20000000062 */
[--C-:B------:R-:W-:Y:S01]  /*4ec0*/  IMAD.X R211, R33, 0x1, R196.reuse, P3 ;  /* 0x0000000121d37824 */ /* 0x100fe200018e06c4 */
[-C--:B------:R-:W-:Y:S01]  /*4ed0*/  IADD3 RZ, P2, R34, R185.reuse, RZ ;  /* 0x000000b922ff7210 */ /* 0x080fe20007f5e0ff */
[----:B------:R1:W3:Y:S01]  /*4ee0*/  @!P0 LDG.E.U16 R96, desc[UR6][R100.64] ;  /* 0x0000000664608981 */ /* 0x0002e2000c1e1500 */
[----:B0-----:R-:W-:Y:S01]  /*4ef0*/  IMAD.X R111, R37, 0x1, R196, P1 ;  /* 0x00000001256f7824 */ /* 0x001fe200008e06c4 */
[----:B------:R-:W-:-:S02]  /*4f00*/  IADD3 RZ, P3, R38, R185, RZ ;  /* 0x000000b926ff7210 */ /* 0x000fc40007f7e0ff */
[-C--:B------:R-:W-:Y:S01]  /*4f10*/  IADD3 RZ, P1, R42, R185.reuse, RZ ;  /* 0x000000b92aff7210 */ /* 0x080fe20007f3e0ff */
[----:B------:R-:W-:Y:S01]  /*4f20*/  IMAD.IADD R102, R26, 0x1, R185 ;  /* 0x000000011a667824 */ /* 0x000fe200078e02b9 */
[----:B------:R-:W-:Y:S01]  /*4f30*/  PRMT R95, RZ, 0x7610, R95 ;  /* 0x00007610ff5f7816 */ /* 0x000fe2000000005f */
[----:B------:R0:W3:Y:S01]  /*4f40*/  @!P0 LDG.E.U16 R97, desc[UR6][R48.64] ;  /* 0x0000000630618981 */ /* 0x0000e2000c1e1500 */
[----:B------:R-:W-:Y:S01]  /*4f50*/  IMAD.X R215, R35, 0x1, R196, P2 ;  /* 0x0000000123d77824 */ /* 0x000fe200010e06c4 */
[----:B-1----:R-:W-:Y:S02]  /*4f60*/  PRMT R101, RZ, 0x7610, R101 ;  /* 0x00007610ff657816 */ /* 0x002fe40000000065 */
[----:B------:R1:W3:Y:S01]  /*4f70*/  @!P0 LDG.E.U16 R98, desc[UR6][R210.64] ;  /* 0x00000006d2628981 */ /* 0x0002e2000c1e1500 */
[C---:B------:R-:W-:Y:S01]  /*4f80*/  IADD3 RZ, P2, R40.reuse, R185, RZ ;  /* 0x000000b928ff7210 */ /* 0x040fe20007f5e0ff */
[--C-:B------:R-:W-:Y:S02]  /*4f90*/  IMAD.IADD R218, R40, 0x1, R185.reuse ;  /* 0x0000000128da7824 */ /* 0x100fe400078e02b9 */
[----:B------:R1:W3:Y:S01]  /*4fa0*/  @!P0 LDG.E.U16 R95, desc[UR6][R102.64] ;  /* 0x00000006665f8981 */ /* 0x0002e2000c1e1500 */
[----:B0-----:R-:W-:-:S02]  /*4fb0*/  IMAD.IADD R48, R38, 0x1, R185 ;  /* 0x0000000126307824 */ /* 0x001fc400078e02b9 */
[--C-:B------:R-:W-:Y:S02]  /*4fc0*/  IMAD.X R49, R39, 0x1, R196.reuse, P3 ;  /* 0x0000000127317824 */ /* 0x100fe400018e06c4 */
[--C-:B-1----:R-:W-:Y:S01]  /*4fd0*/  IMAD.X R211, R43, 0x1, R196.reuse, P1 ;  /* 0x000000012bd37824 */ /* 0x102fe200008e06c4 */
[-C--:B------:R-:W-:Y:S01]  /*4fe0*/  IADD3 RZ, P1, R112, R185.reuse, RZ ;  /* 0x000000b970ff7210 */ /* 0x080fe20007f3e0ff */
[----:B------:R-:W-:Y:S01]  /*4ff0*/  IMAD.X R219, R41, 0x1, R196, P2 ;  /* 0x0000000129db7824 */ /* 0x000fe200010e06c4 */
[----:B------:R0:W3:Y:S01]  /*5000*/  @!P0 LDG.E.U16 R101, desc[UR6][R48.64] ;  /* 0x0000000630658981 */ /* 0x0000e2000c1e1500 */
[----:B------:R-:W-:Y:S01]  /*5010*/  PRMT R102, RZ, 0x7610, R102 ;  /* 0x00007610ff667816 */ /* 0x000fe20000000066 */
[----:B------:R-:W-:Y:S01]  /*5020*/  IMAD.IADD R214, R34, 0x1, R185 ;  /* 0x0000000122d67824 */ /* 0x000fe200078e02b9 */
[----:B------:R-:W-:Y:S02]  /*5030*/  PRMT R99, RZ, 0x7610, R99 ;  /* 0x00007610ff637816 */ /* 0x000fe40000000063 */
[-C--:B------:R-:W-:Y:S01]  /*5040*/  IADD3 RZ, P2, R46, R185.reuse, RZ ;  /* 0x000000b92eff7210 */ /* 0x080fe20007f5e0ff */
[----:B------:R-:W-:Y:S01]  /*5050*/  IMAD.IADD R210, R42, 0x1, R185 ;  /* 0x000000012ad27824 */ /* 0x000fe200078e02b9 */
[----:B------:R-:W-:Y:S01]  /*5060*/  PRMT R103, RZ, 0x7610, R103 ;  /* 0x00007610ff677816 */ /* 0x000fe20000000067 */
[----:B------:R1:W3:Y:S01]  /*5070*/  @!P0 LDG.E.U16 R102, desc[UR6][R218.64] ;  /* 0x00000006da668981 */ /* 0x0002e2000c1e1500 */
[----:B0-----:R-:W-:Y:S01]  /*5080*/  IMAD.X R49, R113, 0x1, R196, P1 ;  /* 0x0000000171317824 */ /* 0x001fe200008e06c4 */
[----:B------:R-:W-:-:S02]  /*5090*/  IADD3 RZ, P1, R118, R185, RZ ;  /* 0x000000b976ff7210 */ /* 0x000fc40007f3e0ff */
[----:B------:R0:W3:Y:S01]  /*50a0*/  @!P0 LDG.E.U16 R99, desc[UR6][R214.64] ;  /* 0x00000006d6638981 */ /* 0x0000e2000c1e1500 */
[----:B------:R-:W-:Y:S01]  /*50b0*/  PRMT R100, RZ, 0x7610, R100 ;  /* 0x00007610ff647816 */ /* 0x000fe20000000064 */
[--C-:B------:R-:W-:Y:S02]  /*50c0*/  IMAD.IADD R110, R36, 0x1, R185.reuse ;  /* 0x00000001246e7824 */ /* 0x100fe400078e02b9 */
[----:B------:R0:W3:Y:S01]  /*50d0*/  @!P0 LDG.E.U16 R103, desc[UR6][R210.64] ;  /* 0x00000006d2678981 */ /* 0x0000e2000c1e1500 */
[--C-:B-1----:R-:W-:Y:S01]  /*50e0*/  IMAD.X R219, R119, 0x1, R196.reuse, P1 ;  /* 0x0000000177db7824 */ /* 0x102fe200008e06c4 */
[-C--:B------:R-:W-:Y:S02]  /*50f0*/  IADD3 RZ, P1, R122, R185.reuse, RZ ;  /* 0x000000b97aff7210 */ /* 0x080fe40007f3e0ff */
[----:B------:R1:W3:Y:S01]  /*5100*/  @!P0 LDG.E.U16 R100, desc[UR6][R110.64] ;  /* 0x000000066e648981 */ /* 0x0002e2000c1e1500 */
[--C-:B0-----:R-:W-:Y:S01]  /*5110*/  IMAD.X R215, R47, 0x1, R196.reuse, P2 ;  /* 0x000000012fd77824 */ /* 0x101fe200010e06c4 */
[-C--:B------:R-:W-:Y:S01]  /*5120*/  IADD3 RZ, P2, R116, R185.reuse, RZ ;  /* 0x000000b974ff7210 */ /* 0x080fe20007f5e0ff */
[--C-:B------:R-:W-:Y:S01]  /*5130*/  IMAD.X R221, R123, 0x1, R196.reuse, P1 ;  /* 0x000000017bdd7824 */ /* 0x100fe200008e06c4 */
[-C--:B------:R-:W-:Y:S01]  /*5140*/  IADD3 RZ, P3, R44, R185.reuse, RZ ;  /* 0x000000b92cff7210 */ /* 0x080fe20007f7e0ff */
[----:B------:R-:W-:Y:S01]  /*5150*/  IMAD.IADD R224, R116, 0x1, R185 ;  /* 0x0000000174e07824 */ /* 0x000fe200078e02b9 */
[----:B------:R-:W-:Y:S01]  /*5160*/  PRMT R211, RZ, 0x7610, R211 ;  /* 0x00007610ffd37816 */ /* 0x000fe200000000d3 */
[----:B------:R-:W-:Y:S01]  /*5170*/  IMAD.X R225, R117, 0x1, R196, P2 ;  /* 0x0000000175e17824 */ /* 0x000fe200010e06c4 */
[----:B------:R-:W-:Y:S01]  /*5180*/  IADD3 R232, P1, R190, R185, RZ ;  /* 0x000000b9bee87210 */ /* 0x000fe20007f3e0ff */
[----:B------:R-:W-:Y:S01]  /*5190*/  IMAD.IADD R48, R112, 0x1, R185 ;  /* 0x0000000170307824 */ /* 0x000fe200078e02b9 */
[----:B-1----:R-:W-:-:S02]  /*51a0*/  PRMT R111, RZ, 0x7610, R111 ;  /* 0x00007610ff6f7816 */ /* 0x002fc4000000006f */
[----:B------:R-:W-:Y:S01]  /*51b0*/  IADD3 RZ, P2, R120, R185, RZ ;  /* 0x000000b978ff7210 */ /* 0x000fe20007f5e0ff */
[----:B------:R-:W-:Y:S01]  /*51c0*/  IMAD.IADD R216, R44, 0x1, R185 ;  /* 0x000000012cd87824 */ /* 0x000fe200078e02b9 */
[----:B------:R-:W-:Y:S01]  /*51d0*/  PRMT R109, RZ, 0x7610, R109 ;  /* 0x00007610ff6d7816 */ /* 0x000fe2000000006d */
[--C-:B------:R-:W-:Y:S01]  /*51e0*/  IMAD.X R217, R45, 0x1, R196.reuse, P3 ;  /* 0x000000012dd97824 */ /* 0x100fe200018e06c4 */
[----:B------:R0:W3:Y:S01]  /*51f0*/  @!P0 LDG.E.U16 R211, desc[UR6][R224.64] ;  /* 0x00000006e0d38981 */ /* 0x0000e2000c1e1500 */
[--C-:B------:R-:W-:Y:S02]  /*5200*/  IMAD.X R233, R191, 0x1, R196.reuse, P1 ;  /* 0x00000001bfe97824 */ /* 0x100fe400008e06c4 */
[----:B------:R-:W-:Y:S01]  /*5210*/  IMAD.X R223, R121, 0x1, R196, P2 ;  /* 0x0000000179df7824 */ /* 0x000fe200010e06c4 */
[----:B------:R1:W3:Y:S01]  /*5220*/  @!P0 LDG.E.U16 R111, desc[UR6][R48.64] ;  /* 0x00000006306f8981 */ /* 0x0002e2000c1e1500 */
[----:B------:R-:W-:Y:S01]  /*5230*/  PRMT R110, RZ, 0x7610, R110 ;  /* 0x00007610ff6e7816 */ /* 0x000fe2000000006e */
[----:B------:R-:W-:-:S02]  /*5240*/  IMAD.IADD R214, R46, 0x1, R185 ;  /* 0x000000012ed67824 */ /* 0x000fc400078e02b9 */
[----:B------:R1:W3:Y:S01]  /*5250*/  @!P0 LDG.E.U16 R109, desc[UR6][R216.64] ;  /* 0x00000006d86d8981 */ /* 0x0002e2000c1e1500 */
[----:B0-----:R-:W-:-:S03]  /*5260*/  IADD3 R224, P1, R182, R185, RZ ;  /* 0x000000b9b6e07210 */ /* 0x001fc60007f3e0ff */
[----:B------:R0:W3:Y:S01]  /*5270*/  @!P0 LDG.E.U16 R110, desc[UR6][R214.64] ;  /* 0x00000006d66e8981 */ /* 0x0000e2000c1e1500 */
[-C--:B-1----:R-:W-:Y:S01]  /*5280*/  IADD3 R48, P2, R194, R185.reuse, RZ ;  /* 0x000000b9c2307210 */ /* 0x082fe20007f5e0ff */
[--C-:B------:R-:W-:Y:S01]  /*5290*/  IMAD.X R225, R181, 0x1, R196.reuse, P1 ;  /* 0x00000001b5e17824 */ /* 0x100fe200008e06c4 */
[-C--:B------:R-:W-:Y:S02]  /*52a0*/  IADD3 R228, P1, R178, R185.reuse, RZ ;  /* 0x000000b9b2e47210 */ /* 0x080fe40007f3e0ff */
[----:B------:R-:W-:Y:S01]  /*52b0*/  PRMT R217, RZ, 0x7610, R217 ;  /* 0x00007610ffd97816 */ /* 0x000fe200000000d9 */
[----:B------:R-:W-:Y:S02]  /*52c0*/  IMAD.X R49, R195, 0x1, R196, P2 ;  /* 0x00000001c3317824 */ /* 0x000fe400010e06c4 */
[----:B------:R-:W-:Y:S01]  /*52d0*/  IMAD.IADD R218, R118, 0x1, R185 ;  /* 0x0000000176da7824 */ /* 0x000fe200078e02b9 */
[----:B0-----:R-:W-:Y:S01]  /*52e0*/  PRMT R214, RZ, 0x7610, R214 ;  /* 0x00007610ffd67816 */ /* 0x001fe200000000d6 */
[----:B------:R-:W-:Y:S01]  /*52f0*/  IMAD.X R229, R177, 0x1, R196, P1 ;  /* 0x00000001b1e57824 */ /* 0x000fe200008e06c4 */
[----:B------:R0:W3:Y:S01]  /*5300*/  @!P0 LDG.E.U16 R217, desc[UR6][R48.64] ;  /* 0x0000000630d98981 */ /* 0x0000e2000c1e1500 */
[----:B------:R-:W-:-:S02]  /*5310*/  IADD3 RZ, P3, R114, R185, RZ ;  /* 0x000000b972ff7210 */ /* 0x000fc40007f7e0ff */
[-C--:B------:R-:W-:Y:S01]  /*5320*/  IADD3 R230, P2, R186, R185.reuse, RZ ;  /* 0x000000b9bae67210 */ /* 0x080fe20007f5e0ff */
[----:B------:R1:W3:Y:S01]  /*5330*/  @!P0 LDG.E.U16 R214, desc[UR6][R218.64] ;  /* 0x00000006dad68981 */ /* 0x0002e2000c1e1500 */
[----:B------:R-:W-:Y:S02]  /*5340*/  PRMT R209, RZ, 0x7610, R209 ;  /* 0x00007610ffd17816 */ /* 0x000fe400000000d1 */
[-C--:B0-----:R-:W-:Y:S01]  /*5350*/  IADD3 R48, P1, R170, R185.reuse, RZ ;  /* 0x000000b9aa307210 */ /* 0x081fe20007f3e0ff */
[----:B------:R-:W-:Y:S02]  /*5360*/  IMAD.IADD R226, R114, 0x1, R185 ;  /* 0x0000000172e27824 */ /* 0x000fe400078e02b9 */
[--C-:B------:R-:W-:Y:S01]  /*5370*/  IMAD.X R227, R115, 0x1, R196.reuse, P3 ;  /* 0x0000000173e37824 */ /* 0x100fe200018e06c4 */
[----:B-1----:R-:W-:Y:S01]  /*5380*/  PRMT R219, RZ, 0x7610, R219 ;  /* 0x00007610ffdb7816 */ /* 0x002fe200000000db */
[--C-:B------:R-:W-:Y:S01]  /*5390*/  IMAD.X R49, R169, 0x1, R196.reuse, P1 ;  /* 0x00000001a9317824 */ /* 0x100fe200008e06c4 */
[----:B------:R-:W-:Y:S01]  /*53a0*/  IADD3 R238, P1, R166, R185, RZ ;  /* 0x000000b9a6ee7210 */ /* 0x000fe20007f3e0ff */
[----:B------:R-:W-:Y:S01]  /*53b0*/  IMAD.X R231, R187, 0x1, R196, P2 ;  /* 0x00000001bbe77824 */ /* 0x000fe200010e06c4 */
[----:B------:R-:W-:Y:S01]  /*53c0*/  PRMT R216, RZ, 0x7610, R216 ;  /* 0x00007610ffd87816 */ /* 0x000fe200000000d8 */
[----:B------:R-:W-:Y:S01]  /*53d0*/  IMAD.IADD R220, R122, 0x1, R185 ;  /* 0x000000017adc7824 */ /* 0x000fe200078e02b9 */
[----:B------:R-:W-:Y:S01]  /*53e0*/  PRMT R215, RZ, 0x7610, R215 ;  /* 0x00007610ffd77816 */ /* 0x000fe200000000d7 */
[----:B------:R0:W3:Y:S01]  /*53f0*/  @!P0 LDG.E.U16 R209, desc[UR6][R226.64] ;  /* 0x00000006e2d18981 */ /* 0x0000e2000c1e1500 */
[----:B------:R-:W-:-:S02]  /*5400*/  IMAD.IADD R222, R120, 0x1, R185 ;  /* 0x0000000178de7824 */ /* 0x000fc400078e02b9 */
[----:B------:R-:W-:Y:S01]  /*5410*/  IMAD.X R239, R165, 0x1, R196, P1 ;  /* 0x00000001a5ef7824 */ /* 0x000fe200008e06c4 */
[----:B------:R1:W3:Y:S04]  /*5420*/  @!P0 LDG.E.U16 R219, desc[UR6][R230.64] ;  /* 0x00000006e6db8981 */ /* 0x0002e8000c1e1500 */
[----:B------:R1:W3:Y:S01]  /*5430*/  @!P0 LDG.E.U16 R216, desc[UR6][R220.64] ;  /* 0x00000006dcd88981 */ /* 0x0002e2000c1e1500 */
[----:B0-----:R-:W-:-:S03]  /*5440*/  IADD3 R226, P2, R174, R185, RZ ;  /* 0x000000b9aee27210 */ /* 0x001fc60007f5e0ff */
[----:B------:R0:W3:Y:S01]  /*5450*/  @!P0 LDG.E.U16 R215, desc[UR6][R222.64] ;  /* 0x00000006ded78981 */ /* 0x0000e2000c1e1500 */
[----:B-1----:R-:W-:Y:S01]  /*5460*/  IADD3 R230, P1, R158, R185, RZ ;  /* 0x000000b99ee67210 */ /* 0x002fe20007f3e0ff */
[----:B------:R-:W-:Y:S01]  /*5470*/  IMAD.X R227, R173, 0x1, R196, P2 ;  /* 0x00000001ade37824 */ /* 0x000fe200010e06c4 */
[----:B------:R-:W-:-:S03]  /*5480*/  PRMT R220, RZ, 0x7610, R220 ;  /* 0x00007610ffdc7816 */ /* 0x000fc600000000dc */
[--C-:B------:R-:W-:Y:S01]  /*5490*/  IMAD.X R231, R157, 0x1, R196.reuse, P1 ;  /* 0x000000019de77824 */ /* 0x100fe200008e06c4 */
[-C--:B------:R-:W-:Y:S02]  /*54a0*/  IADD3 R234, P2, R162, R185.reuse, RZ ;  /* 0x000000b9a2ea7210 */ /* 0x080fe40007f5e0ff */
[----:B0-----:R-:W-:Y:S02]  /*54b0*/  PRMT R223, RZ, 0x7610, R223 ;  /* 0x00007610ffdf7816 */ /* 0x001fe400000000df */
[----:B------:R-:W-:Y:S01]  /*54c0*/  IADD3 R236, P1, R154, R185, RZ ;  /* 0x000000b99aec7210 */ /* 0x000fe20007f3e0ff */
[----:B------:R0:W3:Y:S01]  /*54d0*/  @!P0 LDG.E.U16 R220, desc[UR6][R224.64] ;  /* 0x00000006e0dc8981 */ /* 0x0000e2000c1e1500 */
[----:B------:R-:W-:-:S03]  /*54e0*/  IMAD.X R235, R161, 0x1, R196, P2 ;  /* 0x00000001a1eb7824 */ /* 0x000fc600010e06c4 */
[----:B------:R1:W3:Y:S01]  /*54f0*/  @!P0 LDG.E.U16 R223, desc[UR6][R48.64] ;  /* 0x0000000630df8981 */ /* 0x0002e2000c1e1500 */
[----:B------:R-:W-:Y:S01]  /*5500*/  IMAD.X R237, R153, 0x1, R196, P1 ;  /* 0x0000000199ed7824 */ /* 0x000fe200008e06c4 */
[----:B0-----:R-:W-:Y:S02]  /*5510*/  PRMT R225, RZ, 0x7610, R225 ;  /* 0x00007610ffe17816 */ /* 0x001fe400000000e1 */
[----:B-1----:R-:W-:Y:S02]  /*5520*/  IADD3 R48, P1, R146, R185, RZ ;  /* 0x000000b992307210 */ /* 0x002fe40007f3e0ff */
[----:B------:R-:W-:Y:S02]  /*5530*/  PRMT R222, RZ, 0x7610, R222 ;  /* 0x00007610ffde7816 */ /* 0x000fe400000000de */
[----:B------:R0:W3:Y:S01]  /*5540*/  @!P0 LDG.E.U16 R225, desc[UR6][R234.64] ;  /* 0x00000006eae18981 */ /* 0x0000e2000c1e1500 */
[----:B------:R-:W-:Y:S02]  /*5550*/  PRMT R224, RZ, 0x7610, R224 ;  /* 0x00007610ffe07816 */ /* 0x000fe400000000e0 */
[----:B------:R-:W-:-:S02]  /*5560*/  IADD3.X R49, R145, R196, RZ, P1, !PT ;  /* 0x000000c491317210 */ /* 0x000fc40000ffe4ff */
[----:B------:R-:W-:Y:S01]  /*5570*/  PRMT R221, RZ, 0x7610, R221 ;  /* 0x00007610ffdd7816 */ /* 0x000fe200000000dd */
[----:B------:R1:W3:Y:S01]  /*5580*/  @!P0 LDG.E.U16 R222, desc[UR6][R226.64] ;  /* 0x00000006e2de8981 */ /* 0x0002e2000c1e1500 */
[----:B0-----:R-:W-:-:S03]  /*5590*/  IADD3 R234, P1, R142, R185, RZ ;  /* 0x000000b98eea7210 */ /* 0x001fc60007f3e0ff */
[----:B------:R0:W3:Y:S02]  /*55a0*/  @!P0 LDG.E.U16 R224, desc[UR6][R238.64] ;  /* 0x00000006eee08981 */ /* 0x0000e4000c1e1500 */
[----:B------:R-:W-:Y:S01]  /*55b0*/  IMAD.X R235, R141, 0x1, R196, P1 ;  /* 0x000000018deb7824 */ /* 0x000fe200008e06c4 */
[----:B-1----:R-:W-:Y:S01]  /*55c0*/  PRMT R227, RZ, 0x7610, R227 ;  /* 0x00007610ffe37816 */ /* 0x002fe200000000e3 */
[----:B------:R1:W3:Y:S01]  /*55d0*/  @!P0 LDG.E.U16 R221, desc[UR6][R228.64] ;  /* 0x00000006e4dd8981 */ /* 0x0002e2000c1e1500 */
[----:B0-----:R-:W-:-:S04]  /*55e0*/  IADD3 R238, P1, R138, R185, RZ ;  /* 0x000000b98aee7210 */ /* 0x001fc80007f3e0ff */
[----:B------:R0:W3:Y:S01]  /*55f0*/  @!P0 LDG.E.U16 R227, desc[UR6][R236.64] ;  /* 0x00000006ece38981 */ /* 0x0000e2000c1e1500 */
[----:B------:R-:W-:Y:S01]  /*5600*/  IMAD.X R239, R137, 0x1, R196, P1 ;  /* 0x0000000189ef7824 */ /* 0x000fe200008e06c4 */
[----:B-1----:R-:W-:Y:S02]  /*5610*/  PRMT R229, RZ, 0x7610, R229 ;  /* 0x00007610ffe57816 */ /* 0x002fe400000000e5 */
[----:B0-----:R-:W-:-:S04]  /*5620*/  IADD3 R236, P1, R134, R185, RZ ;  /* 0x000000b986ec7210 */ /* 0x001fc80007f3e0ff */
[----:B------:R0:W3:Y:S01]  /*5630*/  @!P0 LDG.E.U16 R229, desc[UR6][R48.64] ;  /* 0x0000000630e58981 */ /* 0x0000e2000c1e1500 */
[----:B------:R-:W-:Y:S02]  /*5640*/  PRMT R226, RZ, 0x7610, R226 ;  /* 0x00007610ffe27816 */ /* 0x000fe400000000e2 */
[----:B------:R-:W-:Y:S01]  /*5650*/  PRMT R218, RZ, 0x7610, R218 ;  /* 0x00007610ffda7816 */ /* 0x000fe200000000da */
[----:B------:R-:W-:-:S03]  /*5660*/  IMAD.X R237, R133, 0x1, R196, P1 ;  /* 0x0000000185ed7824 */ /* 0x000fc600008e06c4 */
[----:B------:R1:W3:Y:S01]  /*5670*/  @!P0 LDG.E.U16 R226, desc[UR6][R230.64] ;  /* 0x00000006e6e28981 */ /* 0x0002e2000c1e1500 */
[----:B0-----:R-:W-:-:S03]  /*5680*/  IADD3 R48, P1, R130, R185, RZ ;  /* 0x000000b982307210 */ /* 0x001fc60007f3e0ff */
[----:B------:R0:W3:Y:S02]  /*5690*/  @!P0 LDG.E.U16 R218, desc[UR6][R232.64] ;  /* 0x00000006e8da8981 */ /* 0x0000e4000c1e1500 */
[--C-:B------:R-:W-:Y:S01]  /*56a0*/  IMAD.X R49, R129, 0x1, R196.reuse, P1 ;  /* 0x0000000181317824 */ /* 0x100fe200008e06c4 */
[-C--:B------:R-:W-:Y:S02]  /*56b0*/  IADD3 R242, P1, R126, R185.reuse, RZ ;  /* 0x000000b97ef27210 */ /* 0x080fe40007f3e0ff */
[----:B-1----:R-:W-:Y:S02]  /*56c0*/  PRMT R231, RZ, 0x7610, R231 ;  /* 0x00007610ffe77816 */ /* 0x002fe400000000e7 */
[-C--:B0-----:R-:W-:Y:S01]  /*56d0*/  IADD3 R232, P2, R150, R185.reuse, RZ ;  /* 0x000000b996e87210 */ /* 0x081fe20007f5e0ff */
[----:B------:R-:W-:Y:S01]  /*56e0*/  IMAD.X R243, R125, 0x1, R196, P1 ;  /* 0x000000017df37824 */ /* 0x000fe200008e06c4 */
[----:B------:R-:W-:Y:S02]  /*56f0*/  PRMT R228, RZ, 0x7610, R228 ;  /* 0x00007610ffe47816 */ /* 0x000fe400000000e4 */
[----:B------:R0:W3:Y:S01]  /*5700*/  @!P0 LDG.E.U16 R231, desc[UR6][R238.64] ;  /* 0x00000006eee78981 */ /* 0x0000e2000c1e1500 */
[----:B------:R-:W-:Y:S01]  /*5710*/  IMAD.X R233, R149, 0x1, R196, P2 ;  /* 0x0000000195e97824 */ /* 0x000fe200010e06c4 */
[----:B------:R-:W1:Y:S04]  /*5720*/  S2R R210, SR_TID.X ;  /* 0x0000000000d27919 */ /* 0x000e680000002100 */
[----:B------:R2:W3:Y:S01]  /*5730*/  @!P0 LDG.E.U16 R228, desc[UR6][R232.64] ;  /* 0x00000006e8e48981 */ /* 0x0004e2000c1e1500 */
[----:B0-----:R-:W-:-:S05]  /*5740*/  IADD3 R238, P1, R184, R185, RZ ;  /* 0x000000b9b8ee7210 */ /* 0x001fca0007f3e0ff */
[----:B------:R-:W-:Y:S01]  /*5750*/  IMAD.X R239, R183, 0x1, R196, P1 ;  /* 0x00000001b7ef7824 */ /* 0x000fe200008e06c4 */
[----:B------:R-:W-:Y:S02]  /*5760*/  IADD3 R240, P1, R188, R185, RZ ;  /* 0x000000b9bcf07210 */ /* 0x000fe40007f3e0ff */
[----:B--2---:R-:W-:Y:S02]  /*5770*/  PRMT R233, RZ, 0x7610, R233 ;  /* 0x00007610ffe97816 */ /* 0x004fe400000000e9 */
[----:B------:R-:W-:Y:S01]  /*5780*/  PRMT R230, RZ, 0x7610, R230 ;  /* 0x00007610ffe67816 */ /* 0x000fe200000000e6 */
[----:B------:R-:W-:-:S03]  /*5790*/  IMAD.X R241, R189, 0x1, R196, P1 ;  /* 0x00000001bdf17824 */ /* 0x000fc600008e06c4 */
[----:B------:R0:W2:Y:S04]  /*57a0*/  @!P0 LDG.E.U16 R233, desc[UR6][R48.64] ;  /* 0x0000000630e98981 */ /* 0x0000a8000c1e1500 */
[----:B------:R4:W2:Y:S01]  /*57b0*/  @!P0 LDG.E.U16 R230, desc[UR6][R234.64] ;  /* 0x00000006eae68981 */ /* 0x0008a2000c1e1500 */
[----:B0-----:R-:W-:Y:S02]  /*57c0*/  IADD3 R48, P1, R192, R185, RZ ;  /* 0x000000b9c0307210 */ /* 0x001fe40007f3e0ff */
[----:B----4-:R-:W-:-:S03]  /*57d0*/  PRMT R234, RZ, 0x7610, R234 ;  /* 0x00007610ffea7816 */ /* 0x010fc600000000ea */
[----:B------:R-:W-:Y:S01]  /*57e0*/  IMAD.X R49, R193, 0x1, R196, P1 ;  /* 0x00000001c1317824 */ /* 0x000fe200008e06c4 */
[----:B------:R-:W-:Y:S02]  /*57f0*/  IADD3 R246, P1, R180, R185, RZ ;  /* 0x000000b9b4f67210 */ /* 0x000fe40007f3e0ff */
[----:B------:R-:W-:Y:S02]  /*5800*/  PRMT R235, RZ, 0x7610, R235 ;  /* 0x00007610ffeb7816 */ /* 0x000fe400000000eb */
[----:B------:R-:W-:Y:S01]  /*5810*/  PRMT R232, RZ, 0x7610, R232 ;  /* 0x00007610ffe87816 */ /* 0x000fe200000000e8 */
[----:B------:R0:W4:Y:S01]  /*5820*/  @!P0 LDG.E.U16 R234, desc[UR6][R242.64] ;  /* 0x00000006f2ea8981 */ /* 0x000122000c1e1500 */
[----:B------:R-:W-:-:S03]  /*5830*/  IMAD.X R247, R179, 0x1, R196, P1 ;  /* 0x00000001b3f77824 */ /* 0x000fc600008e06c4 */
[----:B------:R5:W4:Y:S04]  /*5840*/  @!P0 LDG.E.U16 R235, desc[UR6][R238.64] ;  /* 0x00000006eeeb8981 */ /* 0x000b28000c1e1500 */
[----:B------:R1:W4:Y:S01]  /*5850*/  @!P0 LDG.E.U16 R232, desc[UR6][R236.64] ;  /* 0x00000006ece88981 */ /* 0x000322000c1e1500 */
[----:B0-----:R-:W-:Y:S02]  /*5860*/  IADD3 R242, P1, R176, R185, RZ ;  /* 0x000000b9b0f27210 */ /* 0x001fe40007f3e0ff */
[----:B-----5:R-:W-:-:S03]  /*5870*/  PRMT R238, RZ, 0x7610, R238 ;  /* 0x00007610ffee7816 */ /* 0x020fc600000000ee */
[----:B------:R-:W-:Y:S01]  /*5880*/  IMAD.X R243, R175, 0x1, R196, P1 ;  /* 0x00000001aff37824 */ /* 0x000fe200008e06c4 */
[----:B------:R-:W-:Y:S02]  /*5890*/  PRMT R239, RZ, 0x7610, R239 ;  /* 0x00007610ffef7816 */ /* 0x000fe400000000ef */
[----:B-1----:R-:W-:Y:S02]  /*58a0*/  PRMT R237, RZ, 0x7610, R237 ;  /* 0x00007610ffed7816 */ /* 0x002fe400000000ed */
[----:B------:R-:W-:Y:S01]  /*58b0*/  IADD3 R244, P1, R172, R185, RZ ;  /* 0x000000b9acf47210 */ /* 0x000fe20007f3e0ff */
[----:B------:R0:W5:Y:S01]  /*58c0*/  @!P0 LDG.E.U16 R238, desc[UR6][R246.64] ;  /* 0x00000006f6ee8981 */ /* 0x000162000c1e1500 */
[----:B------:R-:W-:-:S03]  /*58d0*/  PRMT R236, RZ, 0x7610, R236 ;  /* 0x00007610ffec7816 */ /* 0x000fc600000000ec */
[----:B------:R1:W5:Y:S01]  /*58e0*/  @!P0 LDG.E.U16 R239, desc[UR6][R242.64] ;  /* 0x00000006f2ef8981 */ /* 0x000362000c1e1500 */
[----:B------:R-:W-:-:S03]  /*58f0*/  IMAD.X R245, R171, 0x1, R196, P1 ;  /* 0x00000001abf57824 */ /* 0x000fc600008e06c4 */
[----:B------:R1:W5:Y:S01]  /*5900*/  @!P0 LDG.E.U16 R237, desc[UR6][R48.64] ;  /* 0x0000000630ed8981 */ /* 0x000362000c1e1500 */
[----:B0-----:R-:W-:-:S03]  /*5910*/  LOP3.LUT R246, R108, 0xc0, RZ, 0xc0, !PT ;  /* 0x000000c06cf67812 */ /* 0x001fc600078ec0ff */
[----:B------:R0:W5:Y:S01]  /*5920*/  @!P0 LDG.E.U16 R236, desc[UR6][R240.64] ;  /* 0x00000006f0ec8981 */ /* 0x000162000c1e1500 */
[----:B-1----:R-:W-:Y:S02]  /*5930*/  IMAD.SHL.U32 R243, R108, 0x2, RZ ;  /* 0x000000026cf37824 */ /* 0x002fe400078e00ff */
[----:B------:R-:W-:Y:S01]  /*5940*/  IMAD.SHL.U32 R108, R210, 0x8, RZ ;  /* 0x00000008d26c7824 */ /* 0x000fe200078e00ff */
[----:B------:R-:W-:Y:S02]  /*5950*/  IADD3 R48, P1, R168, R185, RZ ;  /* 0x000000b9a8307210 */ /* 0x000fe40007f3e0ff */
[----:B------:R-:W-:Y:S02]  /*5960*/  SHF.R.U32.HI R246, RZ, 0x2, R246 ;  /* 0x00000002fff67819 */ /* 0x000fe400000116f6 */
[----:B0-----:R-:W-:Y:S01]  /*5970*/  PRMT R240, RZ, 0x7610, R240 ;  /* 0x00007610fff07816 */ /* 0x001fe200000000f0 */
[----:B------:R-:W-:Y:S01]  /*5980*/  IMAD.X R49, R167, 0x1, R196, P1 ;  /* 0x00000001a7317824 */ /* 0x000fe200008e06c4 */
[----:B------:R-:W-:-:S02]  /*5990*/  PRMT R241, RZ, 0x7610, R241 ;  /* 0x00007610fff17816 */ /* 0x000fc400000000f1 */
[----:B------:R-:W-:Y:S02]  /*59a0*/  LOP3.LUT R247, R108, 0x30, RZ, 0xc0, !PT ;  /* 0x000000306cf77812 */ /* 0x000fe400078ec0ff */
[C---:B------:R-:W-:Y:S01]  /*59b0*/  LOP3.LUT R108, R210.reuse, 0x7, RZ, 0xc0, !PT ;  /* 0x00000007d26c7812 */ /* 0x040fe200078ec0ff */
[----:B------:R0:W5:Y:S01]  /*59c0*/  @!P0 LDG.E.U16 R240, desc[UR6][R244.64] ;  /* 0x00000006f4f08981 */ /* 0x000162000c1e1500 */
[----:B------:R-:W-:Y:S02]  /*59d0*/  LOP3.LUT R242, R210, 0xc0, RZ, 0xc0, !PT ;  /* 0x000000c0d2f27812 */ /* 0x000fe400078ec0ff */
[----:B------:R-:W-:Y:S01]  /*59e0*/  LOP3.LUT R243, R246, 0x1fe, R243, 0x78, !PT ;  /* 0x000001fef6f37812 */ /* 0x000fe200078e78f3 */
[----:B------:R1:W5:Y:S01]  /*59f0*/  @!P0 LDG.E.U16 R241, desc[UR6][R48.64] ;  /* 0x0000000630f18981 */ /* 0x000362000c1e1500 */
[C---:B------:R-:W-:Y:S01]  /*5a00*/  IMAD.SHL.U32 R246, R108.reuse, 0x10, RZ ;  /* 0x000000106cf67824 */ /* 0x040fe200078e00ff */
[----:B------:R-:W-:Y:S01]  /*5a10*/  SHF.R.U32.HI R242, RZ, 0x2, R242 ;  /* 0x00000002fff27819 */ /* 0x000fe200000116f2 */
[----:B0-----:R-:W-:-:S02]  /*5a20*/  IMAD R244, R108, 0x40, R247 ;  /* 0x000000406cf47824 */ /* 0x001fc400078e02f7 */
[----:B-1----:R-:W-:-:S05]  /*5a30*/  IMAD.SHL.U32 R49, R210, 0x2, RZ ;  /* 0x00000002d2317824 */ /* 0x002fca00078e00ff */
[--C-:B------:R-:W-:Y:S02]  /*5a40*/  LOP3.LUT R242, R242, 0x1fe, R49.reuse, 0x78, !PT ;  /* 0x000001fef2f27812 */ /* 0x100fe400078e7831 */
[--C-:B------:R-:W-:Y:S02]  /*5a50*/  LOP3.LUT R48, R244, 0x10, R49.reuse, 0x78, !PT ;  /* 0x00000010f4307812 */ /* 0x100fe400078e7831 */
[----:B------:R-:W-:Y:S02]  /*5a60*/  LOP3.LUT R245, R246, 0x30, R49, 0x78, !PT ;  /* 0x00000030f6f57812 */ /* 0x000fe400078e7831 */
[----:B------:R-:W-:Y:S02]  /*5a70*/  LOP3.LUT R49, R210, 0xe0, RZ, 0xc0, !PT ;  /* 0x000000e0d2317812 */ /* 0x000fe400078ec0ff */
[----:B------:R-:W-:-:S03]  /*5a80*/  IADD3 R246, P1, R164, R185, RZ ;  /* 0x000000b9a4f67210 */ /* 0x000fc60007f3e0ff */
[----:B------:R-:W-:Y:S02]  /*5a90*/  IMAD R108, R108, 0x4, R49 ;  /* 0x000000046c6c7824 */ /* 0x000fe400078e0231 */
[----:B------:R-:W-:Y:S01]  /*5aa0*/  IMAD.X R247, R163, 0x1, R196, P1 ;  /* 0x00000001a3f77824 */ /* 0x000fe200008e06c4 */
[----:B------:R-:W-:Y:S01]  /*5ab0*/  IADD3 R250, P1, R160, R185, RZ ;  /* 0x000000b9a0fa7210 */ /* 0x000fe20007f3e0ff */
[----:B------:R-:W-:Y:S01]  /*5ac0*/  IMAD.SHL.U32 R49, R210, 0x20, RZ ;  /* 0x00000020d2317824 */ /* 0x000fe200078e00ff */
[----:B------:R-:W-:-:S03]  /*5ad0*/  PRMT R244, RZ, 0x7610, R244 ;  /* 0x00007610fff47816 */ /* 0x000fc600000000f4 */
[--C-:B------:R-:W-:Y:S01]  /*5ae0*/  IMAD.X R251, R159, 0x1, R196.reuse, P1 ;  /* 0x000000019ffb7824 */ /* 0x100fe200008e06c4 */
[----:B------:R-:W-:Y:S02]  /*5af0*/  LOP3.LUT R210, R48, 0x200, R49, 0xf8, !PT ;  /* 0x0000020030d27812 */ /* 0x000fe400078ef831 */
[----:B------:R-:W-:Y:S01]  /*5b00*/  IADD3 R48, P1, R156, R185, RZ ;  /* 0x000000b99c307210 */ /* 0x000fe20007f3e0ff */
[----:B------:R0:W5:Y:S04]  /*5b10*/  @!P0 LDG.E.U16 R244, desc[UR6][R246.64] ;  /* 0x00000006f6f48981 */ /* 0x000168000c1e1500 */
[----:B------:R-:W-:Y:S01]  /*5b20*/  IMAD.X R49, R155, 0x1, R196, P1 ;  /* 0x000000019b317824 */ /* 0x000fe200008e06c4 */
[----:B0-----:R-:W-:Y:S01]  /*5b30*/  PRMT R246, RZ, 0x7610, R246 ;  /* 0x00007610fff67816 */ /* 0x001fe200000000f6 */
[--C-:B------:R-:W-:Y:S01]  /*5b40*/  IMAD.U32 R108, R108, 0x20, R245.reuse ;  /* 0x000000206c6c7824 */ /* 0x100fe200078e00f5 */
[----:B------:R-:W-:-:S04]  /*5b50*/  PRMT R245, RZ, 0x7610, R245 ;  /* 0x00007610fff57816 */ /* 0x000fc800000000f5 */
[----:B------:R0:W5:Y:S01]  /*5b60*/  @!P0 LDG.E.U16 R246, desc[UR6][R48.64] ;  /* 0x0000000630f68981 */ /* 0x000162000c1e1500 */
[----:B------:R-:W-:-:S03]  /*5b70*/  PRMT R247, RZ, 0x7610, R247 ;  /* 0x00007610fff77816 */ /* 0x000fc600000000f7 */
[----:B------:R1:W5:Y:S01]  /*5b80*/  @!P0 LDG.E.U16 R245, desc[UR6][R250.64] ;  /* 0x00000006faf58981 */ /* 0x000362000c1e1500 */
[----:B0-----:R-:W-:-:S05]  /*5b90*/  IADD3 R48, P1, R152, R185, RZ ;  /* 0x000000b998307210 */ /* 0x001fca0007f3e0ff */
[----:B------:R-:W-:Y:S01]  /*5ba0*/  IMAD.X R49, R151, 0x1, R196, P1 ;  /* 0x0000000197317824 */ /* 0x000fe200008e06c4 */
[----:B-1----:R-:W-:-:S04]  /*5bb0*/  IADD3 R250, P1, R148, R185, RZ ;  /* 0x000000b994fa7210 */ /* 0x002fc80007f3e0ff */
[----:B------:R0:W5:Y:S01]  /*5bc0*/  @!P0 LDG.E.U16 R247, desc[UR6][R48.64] ;  /* 0x0000000630f78981 */ /* 0x000162000c1e1500 */
[----:B------:R-:W-:-:S03]  /*5bd0*/  IMAD.X R251, R147, 0x1, R196, P1 ;  /* 0x0000000193fb7824 */ /* 0x000fc600008e06c4 */
[----:B------:R1:W-:Y:S01]  /*5be0*/  STS.U16 [R243+UR4+0x8000], R249 ;  /* 0x008000f9f3007988 */ /* 0x0003e20008000404 */
[----:B0-----:R-:W-:Y:S02]  /*5bf0*/  IADD3 R48, P1, R144, R185, RZ ;  /* 0x000000b990307210 */ /* 0x001fe40007f3e0ff */
[----:B-1----:R-:W-:-:S03]  /*5c00*/  PRMT R249, RZ, 0x7610, R249 ;  /* 0x00007610fff97816 */ /* 0x002fc600000000f9 */
[----:B------:R-:W-:Y:S01]  /*5c10*/  IMAD.X R49, R143, 0x1, R196, P1 ;  /* 0x000000018f317824 */ /* 0x000fe200008e06c4 */
[----:B------:R0:W-:Y:S04]  /*5c20*/  STS.U16 [R243+UR4+0x8200], R248 ;  /* 0x008200f8f3007988 */ /* 0x0001e80008000404 */
[----:B------:R1:W5:Y:S04]  /*5c30*/  @!P0 LDG.E.U16 R249, desc[UR6][R48.64] ;  /* 0x0000000630f98981 */ /* 0x000368000c1e1500 */
[----:B------:R3:W-:Y:S01]  /*5c40*/  STS.U16 [R243+UR4+0x8800], R52 ;  /* 0x00880034f3007988 */ /* 0x0007e20008000404 */
[----:B0-----:R-:W-:-:S02]  /*5c50*/  PRMT R248, RZ, 0x7610, R248 ;  /* 0x00007610fff87816 */ /* 0x001fc400000000f8 */
[-C--:B-1----:R-:W-:Y:S01]  /*5c60*/  IADD3 R48, P1, R140, R185.reuse, RZ ;  /* 0x000000b98c307210 */ /* 0x082fe20007f3e0ff */
[----:B---3--:R0:W-:Y:S04]  /*5c70*/  STS.U16 [R243+UR4+0x8400], R53 ;  /* 0x00840035f3007988 */ /* 0x0081e80008000404 */
[--C-:B------:R-:W-:Y:S01]  /*5c80*/  IMAD.X R49, R139, 0x1, R196.reuse, P1 ;  /* 0x000000018b317824 */ /* 0x100fe200008e06c4 */
[----:B------:R-:W-:Y:S01]  /*5c90*/  IADD3 R52, P1, R136, R185, RZ ;  /* 0x000000b988347210 */ /* 0x000fe20007f3e0ff */
[----:B------:R1:W3:Y:S04]  /*5ca0*/  @!P0 LDG.E.U16 R248, desc[UR6][R250.64] ;  /* 0x00000006faf88981 */ /* 0x0002e8000c1e1500 */
[----:B0-----:R-:W-:Y:S01]  /*5cb0*/  IMAD.X R53, R135, 0x1, R196, P1 ;  /* 0x0000000187357824 */ /* 0x001fe200008e06c4 */
[----:B------:R0:W-:Y:S01]  /*5cc0*/  STS.U16 [R243+UR4+0x8a00], R50 ;  /* 0x008a0032f3007988 */ /* 0x0001e20008000404 */
[----:B-1----:R-:W-:-:S03]  /*5cd0*/  PRMT R250, RZ, 0x7610, R250 ;  /* 0x00007610fffa7816 */ /* 0x002fc600000000fa */
[----:B------:R1:W-:Y:S01]  /*5ce0*/  STS.U16 [R243+UR4+0x8600], R51 ;  /* 0x00860033f3007988 */ /* 0x0003e20008000404 */
[----:B------:R-:W-:Y:S02]  /*5cf0*/  PRMT R251, RZ, 0x7610, R251 ;  /* 0x00007610fffb7816 */ /* 0x000fe400000000fb */
[-C--:B0-----:R-:W-:Y:S01]  /*5d00*/  IADD3 R50, P1, R132, R185.reuse, RZ ;  /* 0x000000b984327210 */ /* 0x081fe20007f3e0ff */
[----:B------:R0:W3:Y:S04]  /*5d10*/  @!P0 LDG.E.U16 R250, desc[UR6][R48.64] ;  /* 0x0000000630fa8981 */ /* 0x0000e8000c1e1500 */
[----:B------:R0:W3:Y:S01]  /*5d20*/  @!P0 LDG.E.U16 R251, desc[UR6][R52.64] ;  /* 0x0000000634fb8981 */ /* 0x0000e2000c1e1500 */
[----:B-1----:R-:W-:Y:S01]  /*5d30*/  IMAD.X R51, R131, 0x1, R196, P1 ;  /* 0x0000000183337824 */ /* 0x002fe200008e06c4 */
[----:B0-----:R-:W-:-:S02]  /*5d40*/  IADD3 R48, P1, R128, R185, RZ ;  /* 0x000000b980307210 */ /* 0x001fc40007f3e0ff */
[----:B------:R0:W-:Y:S01]  /*5d50*/  STS.U16 [R243+UR4+0x8c00], R252 ;  /* 0x008c00fcf3007988 */ /* 0x0001e20008000404 */
[----:B------:R-:W-:Y:S02]  /*5d60*/  PRMT R53, RZ, 0x7610, R53 ;  /* 0x00007610ff357816 */ /* 0x000fe40000000035 */
[----:B------:R-:W-:-:S04]  /*5d70*/  IMAD.X R49, R127, 0x1, R196, P1 ;  /* 0x000000017f317824 */ /* 0x000fc800008e06c4 */
[----:B------:R-:W3:Y:S01]  /*5d80*/  @!P0 LDG.E.U16 R53, desc[UR6][R50.64] ;  /* 0x0000000632358981 */ /* 0x000ee2000c1e1500 */
[----:B0-----:R-:W-:-:S06]  /*5d90*/  PRMT R252, RZ, 0x7610, R252 ;  /* 0x00007610fffc7816 */ /* 0x001fcc00000000fc */
[----:B------:R-:W3:Y:S01]  /*5da0*/  @!P0 LDG.E.U16 R252, desc[UR6][R48.64] ;  /* 0x0000000630fc8981 */ /* 0x000ee2000c1e1500 */
[----:B------:R-:W-:-:S03]  /*5db0*/  LOP3.LUT R242, R242, 0x40, RZ, 0x3c, !PT ;  /* 0x00000040f2f27812 */ /* 0x000fc600078e3cff */
[----:B------:R-:W-:Y:S04]  /*5dc0*/  STS.U16 [R243+UR4+0x8e00], R54 ;  /* 0x008e0036f3007988 */ /* 0x000fe80008000404 */
        /* <DEDUP_REMOVED lines=14> */
[----:B------:R-:W-:Y:S04]  /*5eb0*/  STS.U16 [R243+UR4], R217 ;  /* 0x000000d9f3007988 */ /* 0x000fe80008000404 */
        /* <DEDUP_REMOVED lines=12> */
[----:B--2---:R-:W-:Y:S04]  /*5f80*/  STS.U16 [R243+UR4+0x3400], R230 ;  /* 0x003400e6f3007988 */ /* 0x004fe80008000404 */
[----:B------:R-:W-:Y:S04]  /*5f90*/  STS.U16 [R243+UR4+0x3800], R231 ;  /* 0x003800e7f3007988 */ /* 0x000fe80008000404 */
[----:B----4-:R-:W-:Y:S04]  /*5fa0*/  STS.U16 [R243+UR4+0x3c00], R232 ;  /* 0x003c00e8f3007988 */ /* 0x010fe80008000404 */
        /* <DEDUP_REMOVED lines=14> */
[----:B------:R0:W-:Y:S04]  /*6090*/  STS.U16 [R242+UR4+0x7600], R209 ;  /* 0x007600d1f2007988 */ /* 0x0001e80008000404 */
[----:B------:R-:W-:Y:S04]  /*60a0*/  STS.U16 [R242+UR4+0x7a00], R214 ;  /* 0x007a00d6f2007988 */ /* 0x000fe80008000404 */
[----:B------:R-:W-:Y:S04]  /*60b0*/  STS.U16 [R242+UR4+0x7e00], R216 ;  /* 0x007e00d8f2007988 */ /* 0x000fe80008000404 */
[----:B------:R-:W-:Y:S04]  /*60c0*/  STS.U16 [R242+UR4+0xa00], R235 ;  /* 0x000a00ebf2007988 */ /* 0x000fe80008000404 */
[----:B-----5:R-:W-:Y:S04]  /*60d0*/  STS.U16 [R242+UR4+0x600], R236 ;  /* 0x000600ecf2007988 */ /* 0x020fe80008000404 */
        /* <DEDUP_REMOVED lines=10> */
[----:B---3--:R-:W-:Y:S04]  /*6180*/  STS.U16 [R242+UR4+0x2e00], R248 ;  /* 0x002e00f8f2007988 */ /* 0x008fe80008000404 */
[----:B------:R-:W-:Y:S04]  /*6190*/  STS.U16 [R242+UR4+0x3600], R250 ;  /* 0x003600faf2007988 */ /* 0x000fe80008000404 */
[----:B------:R-:W-:Y:S04]  /*61a0*/  STS.U16 [R242+UR4+0x3a00], R251 ;  /* 0x003a00fbf2007988 */ /* 0x000fe80008000404 */
[----:B------:R-:W-:Y:S04]  /*61b0*/  STS.U16 [R242+UR4+0x3e00], R53 ;  /* 0x003e0035f2007988 */ /* 0x000fe80008000404 */
[----:B------:R-:W-:Y:S01]  /*61c0*/  STS.U16 [R242+UR4+0x4200], R252 ;  /* 0x004200fcf2007988 */ /* 0x000fe20008000404 */
[----:B------:R-:W-:Y:S01]  /*61d0*/  BAR.SYNC.DEFER_BLOCKING 0x0 ;  /* 0x0000000000007b1d */ /* 0x000fe20000010000 */
[----:B0-----:R-:W-:-:S05]  /*61e0*/  LOP3.LUT R209, R210, 0x20, RZ, 0x3c, !PT ;  /* 0x00000020d2d17812 */ /* 0x001fca00078e3cff */
[----:B------:R-:W-:Y:S04]  /*61f0*/  LDSM.16.MT88.4 R92, [R210+UR4+0x8000] ;  /* 0x00800004d25c783b */ /* 0x000fe80008004200 */
[----:B------:R-:W0:Y:S04]  /*6200*/  LDSM.16.M88.4 R84, [R108+UR4] ;  /* 0x000000046c54783b */ /* 0x000e280008000200 */
[----:B------:R-:W1:Y:S04]  /*6210*/  LDSM.16.M88.4 R76, [R108+UR4+0x2000] ;  /* 0x002000046c4c783b */ /* 0x000e680008000200 */
[----:B------:R-:W2:Y:S04]  /*6220*/  LDSM.16.M88.4 R48, [R108+UR4+0x4000] ;  /* 0x004000046c30783b */ /* 0x000ea80008000200 */
[----:B------:R-:W3:Y:S04]  /*6230*/  LDSM.16.M88.4 R52, [R108+UR4+0x6000] ;  /* 0x006000046c34783b */ /* 0x000ee80008000200 */
[----:B------:R-:W4:Y:S04]  /*6240*/  LDSM.16.MT88.4 R100, [R209+UR4+0x8000] ;  /* 0x00800004d164783b */ /* 0x000f280008004200 */
[----:B------:R-:W5:Y:S01]  /*6250*/  LDSM.16.MT88.4 R96, [R210+UR4+0x8400] ;  /* 0x00840004d260783b */ /* 0x000f620008004200 */
[C---:B0-----:R-:W-:Y:S06]  /*6260*/  HMMA.16816.F32 R68, R92.reuse, R84, R68 ;  /* 0x000000545c44723c */ /* 0x041fec0000001844 */
[C---:B-1----:R-:W-:Y:S06]  /*6270*/  HMMA.16816.F32 R72, R92.reuse, R76, R72 ;  /* 0x0000004c5c48723c */ /* 0x042fec0000001848 */
[C---:B--2---:R-:W-:Y:S06]  /*6280*/  HMMA.16816.F32 R104, R92.reuse, R48, R104 ;  /* 0x000000305c68723c */ /* 0x044fec0000001868 */
[----:B---3--:R-:W-:Y:S01]  /*6290*/  HMMA.16816.F32 R92, R92, R52, R60 ;  /* 0x000000345c5c723c */ /* 0x008fe2000000183c */
[----:B------:R-:W0:Y:S05]  /*62a0*/  LDSM.16.MT88.4 R60, [R209+UR4+0x8400] ;  /* 0x00840004d13c783b */ /* 0x000e2a0008004200 */
[C---:B----4-:R-:W-:Y:S06]  /*62b0*/  HMMA.16816.F32 R56, R100.reuse, R48, R56 ;  /* 0x000000306438723c */ /* 0x050fec0000001838 */
[C---:B------:R-:W-:Y:S06]  /*62c0*/  HMMA.16816.F32 R88, R100.reuse, R84, R88 ;  /* 0x000000546458723c */ /* 0x040fec0000001858 */
[C---:B------:R-:W-:Y:S06]  /*62d0*/  HMMA.16816.F32 R80, R100.reuse, R76, R80 ;  /* 0x0000004c6450723c */ /* 0x040fec0000001850 */
[----:B------:R-:W-:Y:S07]  /*62e0*/  HMMA.16816.F32 R64, R100, R52, R64 ;  /* 0x000000346440723c */ /* 0x000fee0000001840 */
[----:B------:R-:W-:Y:S01]  /*62f0*/  LOP3.LUT R52, R108, 0x40, RZ, 0x3c, !PT ;  /* 0x000000406c347812 */ /* 0x000fe200078e3cff */
[C---:B-----5:R-:W-:Y:S01]  /*6300*/  HMMA.16816.F32 R68, R96.reuse, R86, R68 ;  /* 0x000000566044723c */ /* 0x060fe20000001844 */
[----:B------:R-:W-:Y:S04]  /*6310*/  LDSM.16.MT88.4 R108, [R210+UR4+0x8800] ;  /* 0x00880004d26c783b */ /* 0x000fe80008004200 */
[----:B------:R-:W-:Y:S01]  /*6320*/  LDSM.16.M88.4 R100, [R52+UR4] ;  /* 0x000000043464783b */ /* 0x000fe20008000200 */
[C---:B------:R-:W-:Y:S06]  /*6330*/  HMMA.16816.F32 R72, R96.reuse, R78, R72 ;  /* 0x0000004e6048723c */ /* 0x040fec0000001848 */
[C---:B------:R-:W-:Y:S06]  /*6340*/  HMMA.16816.F32 R104, R96.reuse, R50, R104 ;  /* 0x000000326068723c */ /* 0x040fec0000001868 */
[----:B------:R-:W-:Y:S01]  /*6350*/  HMMA.16816.F32 R96, R96, R54, R92 ;  /* 0x000000366060723c */ /* 0x000fe2000000185c */
[----:B------:R-:W1:Y:S05]  /*6360*/  LDSM.16.M88.4 R92, [R52+UR4+0x2000] ;  /* 0x00200004345c783b */ /* 0x000e6a0008000200 */
[C---:B0-----:R-:W-:Y:S01]  /*6370*/  HMMA.16816.F32 R56, R60.reuse, R50, R56 ;  /* 0x000000323c38723c */ /* 0x041fe20000001838 */
[----:B------:R-:W0:Y:S05]  /*6380*/  LDSM.16.MT88.4 R48, [R209+UR4+0x8800] ;  /* 0x00880004d130783b */ /* 0x000e2a0008004200 */
[C---:B------:R-:W-:Y:S01]  /*6390*/  HMMA.16816.F32 R88, R60.reuse, R86, R88 ;  /* 0x000000563c58723c */ /* 0x040fe20000001858 */
[----:B------:R-:W2:Y:S05]  /*63a0*/  LDSM.16.M88.4 R84, [R52+UR4+0x4000] ;  /* 0x004000043454783b */ /* 0x000eaa0008000200 */
[----:B------:R-:W-:Y:S01]  /*63b0*/  HMMA.16816.F32 R80, R60, R78, R80 ;  /* 0x0000004e3c50723c */ /* 0x000fe20000001850 */
[----:B------:R3:W4:Y:S01]  /*63c0*/  LDSM.16.M88.4 R76, [R52+UR4+0x6000] ;  /* 0x00600004344c783b */ /* 0x0007220008000200 */
[----:B------:R-:W-:-:S02]  /*63d0*/  IMAD.MOV.U32 R214, RZ, RZ, R126 ;  /* 0x000000ffffd67224 */ /* 0x000fc400078e007e */
[----:B------:R-:W-:Y:S02]  /*63e0*/  IMAD.MOV.U32 R126, RZ, RZ, R128 ;  /* 0x000000ffff7e7224 */ /* 0x000fe400078e0080 */
[----:B------:R-:W-:Y:S01]  /*63f0*/  IMAD.MOV.U32 R128, RZ, RZ, R130 ;  /* 0x000000ffff807224 */ /* 0x000fe200078e0082 */
[----:B------:R-:W-:Y:S01]  /*6400*/  HMMA.16816.F32 R64, R60, R54, R64 ;  /* 0x000000363c40723c */ /* 0x000fe20000001840 */
[----:B------:R-:W-:Y:S02]  /*6410*/  IMAD.MOV.U32 R130, RZ, RZ, R132 ;  /* 0x000000ffff827224 */ /* 0x000fe400078e0084 */
[----:B---3--:R-:W-:-:S04]  /*6420*/  IMAD.WIDE R52, R198, 0x2, R126 ;  /* 0x00000002c6347825 */ /* 0x008fc800078e027e */
[----:B------:R-:W-:Y:S02]  /*6430*/  IMAD.MOV.U32 R132, RZ, RZ, R134 ;  /* 0x000000ffff847224 */ /* 0x000fe400078e0086 */
[----:B------:R-:W-:-:S04]  /*6440*/  IMAD.WIDE R60, R198, 0x2, R128 ;  /* 0x00000002c63c7825 */ /* 0x000fc800078e0280 */
[----:B------:R-:W-:-:S04]  /*6450*/  IMAD.WIDE R54, R198, 0x2, R130 ;  /* 0x00000002c6367825 */ /* 0x000fc800078e0282 */
[----:B------:R-:W-:Y:S02]  /*6460*/  IMAD.MOV.U32 R128, RZ, RZ, R52 ;  /* 0x000000ffff807224 */ /* 0x000fe400078e0034 */
[----:B------:R-:W-:Y:S02]  /*6470*/  IMAD.MOV.U32 R127, RZ, RZ, R53 ;  /* 0x000000ffff7f7224 */ /* 0x000fe400078e0035 */
[----:B------:R-:W-:Y:S02]  /*6480*/  IMAD.MOV.U32 R134, RZ, RZ, R136 ;  /* 0x000000ffff867224 */ /* 0x000fe400078e0088 */
[----:B------:R-:W-:-:S04]  /*6490*/  IMAD.WIDE R52, R198, 0x2, R132 ;  /* 0x00000002c6347825 */ /* 0x000fc800078e0284 */
[----:B------:R-:W-:Y:S02]  /*64a0*/  IMAD.MOV.U32 R136, RZ, RZ, R138 ;  /* 0x000000ffff887224 */ /* 0x000fe400078e008a */
[----:B------:R-:W-:Y:S02]  /*64b0*/  IMAD.MOV.U32 R132, RZ, RZ, R54 ;  /* 0x000000ffff847224 */ /* 0x000fe400078e0036 */
[----:B------:R-:W-:Y:S02]  /*64c0*/  IMAD.MOV.U32 R131, RZ, RZ, R55 ;  /* 0x000000ffff837224 */ /* 0x000fe400078e0037 */
[----:B------:R-:W-:-:S04]  /*64d0*/  IMAD.WIDE R54, R198, 0x2, R134 ;  /* 0x00000002c6367825 */ /* 0x000fc800078e0286 */
[----:B------:R-:W-:Y:S02]  /*64e0*/  IMAD.MOV.U32 R134, RZ, RZ, R52 ;  /* 0x000000ffff867224 */ /* 0x000fe400078e0034 */
[----:B------:R-:W-:Y:S02]  /*64f0*/  IMAD.MOV.U32 R133, RZ, RZ, R53 ;  /* 0x000000ffff857224 */ /* 0x000fe400078e0035 */
[----:B------:R-:W-:-:S04]  /*6500*/  IMAD.WIDE R52, R198, 0x2, R136 ;  /* 0x00000002c6347825 */ /* 0x000fc800078e0288 */
[----:B------:R-:W-:Y:S02]  /*6510*/  IMAD.MOV.U32 R138, RZ, RZ, R140 ;  /* 0x000000ffff8a7224 */ /* 0x000fe400078e008c */
[----:B------:R-:W-:Y:S01]  /*6520*/  IMAD.MOV.U32 R140, RZ, RZ, R142 ;  /* 0x000000ffff8c7224 */ /* 0x000fe200078e008e */
[-C--:B-1----:R-:W-:Y:S01]  /*6530*/  HMMA.16816.F32 R72, R108, R92.reuse, R72 ;  /* 0x0000005c6c48723c */ /* 0x082fe20000001848 */
[----:B------:R-:W-:Y:S02]  /*6540*/  IMAD.MOV.U32 R136, RZ, RZ, R54 ;  /* 0x000000ffff887224 */ /* 0x000fe400078e0036 */
[----:B------:R-:W-:Y:S01]  /*6550*/  IMAD.MOV.U32 R135, RZ, RZ, R55 ;  /* 0x000000ffff877224 */ /* 0x000fe200078e0037 */
[----:B------:R-:W-:Y:S01]  /*6560*/  MOV R137, R53 ;  /* 0x0000003500897202 */ /* 0x000fe20000000f00 */
[----:B------:R-:W-:Y:S01]  /*6570*/  IMAD.WIDE R54, R198, 0x2, R138 ;  /* 0x00000002c6367825 */ /* 0x000fe200078e028a */
[----:B0-----:R-:W-:Y:S03]  /*6580*/  HMMA.16816.F32 R80, R48, R92, R80 ;  /* 0x0000005c3050723c */ /* 0x001fe60000001850 */
[----:B------:R-:W-:-:S02]  /*6590*/  IMAD.MOV.U32 R138, RZ, RZ, R52 ;  /* 0x000000ffff8a7224 */ /* 0x000fc400078e0034 */
[----:B------:R-:W-:-:S04]  /*65a0*/  IMAD.WIDE R52, R198, 0x2, R140 ;  /* 0x00000002c6347825 */ /* 0x000fc800078e028c */
[----:B------:R-:W-:Y:S02]  /*65b0*/  IMAD.MOV.U32 R92, RZ, RZ, R144 ;  /* 0x000000ffff5c7224 */ /* 0x000fe400078e0090 */
[----:B------:R-:W-:Y:S02]  /*65c0*/  IMAD.MOV.U32 R144, RZ, RZ, R146 ;  /* 0x000000ffff907224 */ /* 0x000fe400078e0092 */
[----:B------:R-:W-:Y:S01]  /*65d0*/  IMAD.MOV.U32 R146, RZ, RZ, R148 ;  /* 0x000000ffff927224 */ /* 0x000fe200078e0094 */
[----:B--2---:R-:W-:Y:S01]  /*65e0*/  HMMA.16816.F32 R104, R108, R84, R104 ;  /* 0x000000546c68723c */ /* 0x004fe20000001868 */
[----:B------:R-:W-:Y:S02]  /*65f0*/  IMAD.MOV.U32 R142, RZ, RZ, R52 ;  /* 0x000000ffff8e7224 */ /* 0x000fe400078e0034 */
[----:B------:R-:W-:-:S03]  /*6600*/  IMAD.MOV.U32 R141, RZ, RZ, R53 ;  /* 0x000000ffff8d7224 */ /* 0x000fc600078e0035 */
[----:B------:R-:W-:Y:S01]  /*6610*/  HMMA.16816.F32 R56, R48, R84, R56 ;  /* 0x000000543038723c */ /* 0x000fe20000001838 */
[----:B------:R-:W-:-:S04]  /*6620*/  IMAD.WIDE R52, R198, 0x2, R146 ;  /* 0x00000002c6347825 */ /* 0x000fc800078e0292 */
[----:B------:R-:W-:Y:S02]  /*6630*/  IMAD.MOV.U32 R140, RZ, RZ, R54 ;  /* 0x000000ffff8c7224 */ /* 0x000fe400078e0036 */
[----:B------:R-:W-:Y:S02]  /*6640*/  IMAD.MOV.U32 R84, RZ, RZ, R150 ;  /* 0x000000ffff547224 */ /* 0x000fe400078e0096 */
[----:B------:R-:W-:Y:S02]  /*6650*/  IMAD.MOV.U32 R150, RZ, RZ, R152 ;  /* 0x000000ffff967224 */ /* 0x000fe400078e0098 */
[----:B------:R-:W-:Y:S02]  /*6660*/  IMAD.MOV.U32 R139, RZ, RZ, R55 ;  /* 0x000000ffff8b7224 */ /* 0x000fe400078e0037 */
[----:B------:R-:W-:Y:S01]  /*6670*/  IMAD.MOV.U32 R152, RZ, RZ, R154 ;  /* 0x000000ffff987224 */ /* 0x000fe200078e009a */
[----:B----4-:R-:W-:Y:S01]  /*6680*/  HMMA.16816.F32 R96, R108, R76, R96 ;  /* 0x0000004c6c60723c */ /* 0x010fe20000001860 */
[----:B------:R-:W-:-:S02]  /*6690*/  IMAD.MOV.U32 R130, RZ, RZ, R60 ;  /* 0x000000ffff827224 */ /* 0x000fc400078e003c */
[----:B------:R-:W-:Y:S02]  /*66a0*/  IMAD.MOV.U32 R129, RZ, RZ, R61 ;  /* 0x000000ffff817224 */ /* 0x000fe400078e003d */
[C---:B------:R-:W-:Y:S01]  /*66b0*/  IMAD.WIDE R54, R198.reuse, 0x2, R144 ;  /* 0x00000002c6367825 */ /* 0x040fe200078e0290 */
[C---:B------:R-:W-:Y:S01]  /*66c0*/  HMMA.16816.F32 R88, R48.reuse, R100, R88 ;  /* 0x000000643058723c */ /* 0x040fe20000001858 */
[----:B------:R-:W0:Y:S02]  /*66d0*/  LDSM.16.MT88.4 R60, [R210+UR4+0x8c00] ;  /* 0x008c0004d23c783b */ /* 0x000e240008004200 */
[----:B------:R-:W-:Y:S02]  /*66e0*/  IMAD.MOV.U32 R148, RZ, RZ, R52 ;  /* 0x000000ffff947224 */ /* 0x000fe400078e0034 */
[----:B------:R-:W-:Y:S01]  /*66f0*/  IMAD.MOV.U32 R147, RZ, RZ, R53 ;  /* 0x000000ffff937224 */ /* 0x000fe200078e0035 */
[----:B------:R-:W-:Y:S01]  /*6700*/  HMMA.16816.F32 R64, R48, R76, R64 ;  /* 0x0000004c3040723c */ /* 0x000fe20000001840 */
[----:B------:R-:W1:Y:S01]  /*6710*/  LDSM.16.MT88.4 R48, [R209+UR4+0x8c00] ;  /* 0x008c0004d130783b */ /* 0x000e620008004200 */
[----:B------:R-:W-:-:S05]  /*6720*/  IMAD.WIDE R52, R198, 0x2, R152 ;  /* 0x00000002c6347825 */ /* 0x000fca00078e0298 */
[----:B------:R-:W-:Y:S02]  /*6730*/  IMAD.MOV.U32 R76, RZ, RZ, R156 ;  /* 0x000000ffff4c7224 */ /* 0x000fe400078e009c */
[----:B------:R-:W-:Y:S02]  /*6740*/  IMAD.MOV.U32 R156, RZ, RZ, R158 ;  /* 0x000000ffff9c7224 */ /* 0x000fe400078e009e */
        /* <DEDUP_REMOVED lines=11> */
[----:B------:R-:W-:-:S04]  /*6800*/  IMAD.WIDE R76, R198, 0x2, R76 ;  /* 0x00000002c64c7825 */ /* 0x000fc800078e024c */
[----:B------:R-:W-:Y:S02]  /*6810*/  IMAD.MOV.U32 R160, RZ, RZ, R52 ;  /* 0x000000ffffa07224 */ /* 0x000fe400078e0034 */
[----:B------:R-:W-:Y:S02]  /*6820*/  IMAD.MOV.U32 R52, RZ, RZ, R162 ;  /* 0x000000ffff347224 */ /* 0x000fe400078e00a2 */
[----:B------:R-:W-:Y:S02]  /*6830*/  IMAD.MOV.U32 R158, RZ, RZ, R54 ;  /* 0x000000ffff9e7224 */ /* 0x000fe400078e0036 */
[----:B------:R-:W-:Y:S02]  /*6840*/  IMAD.MOV.U32 R157, RZ, RZ, R55 ;  /* 0x000000ffff9d7224 */ /* 0x000fe400078e0037 */
[----:B------:R-:W-:Y:S02]  /*6850*/  IMAD.MOV.U32 R162, RZ, RZ, R164 ;  /* 0x000000ffffa27224 */ /* 0x000fe400078e00a4 */
[----:B------:R-:W-:-:S02]  /*6860*/  IMAD.MOV.U32 R54, RZ, RZ, R166 ;  /* 0x000000ffff367224 */ /* 0x000fc400078e00a6 */
[----:B------:R-:W-:Y:S01]  /*6870*/  IMAD.MOV.U32 R55, RZ, RZ, R165 ;  /* 0x000000ffff377224 */ /* 0x000fe200078e00a5 */
[----:B------:R-:W-:Y:S01]  /*6880*/  HMMA.16816.F32 R68, R108, R100, R68 ;  /* 0x000000646c44723c */ /* 0x000fe20000001844 */
[----:B------:R-:W-:Y:S02]  /*6890*/  IMAD.MOV.U32 R156, RZ, RZ, R76 ;  /* 0x000000ffff9c7224 */ /* 0x000fe400078e004c */
[----:B------:R-:W-:Y:S02]  /*68a0*/  IMAD.MOV.U32 R155, RZ, RZ, R77 ;  /* 0x000000ffff9b7224 */ /* 0x000fe400078e004d */
[----:B------:R-:W-:Y:S02]  /*68b0*/  IMAD.MOV.U32 R76, RZ, RZ, R168 ;  /* 0x000000ffff4c7224 */ /* 0x000fe400078e00a8 */
[----:B------:R-:W-:Y:S02]  /*68c0*/  IMAD.MOV.U32 R77, RZ, RZ, R167 ;  /* 0x000000ffff4d7224 */ /* 0x000fe400078e00a7 */
[----:B------:R-:W-:-:S04]  /*68d0*/  IMAD.WIDE R164, R198, 0x2, R162 ;  /* 0x00000002c6a47825 */ /* 0x000fc800078e02a2 */
[----:B------:R-:W-:-:S04]  /*68e0*/  IMAD.WIDE R54, R198, 0x2, R54 ;  /* 0x00000002c6367825 */ /* 0x000fc800078e0236 */
[----:B------:R-:W-:Y:S02]  /*68f0*/  IMAD.MOV.U32 R168, RZ, RZ, R170 ;  /* 0x000000ffffa87224 */ /* 0x000fe400078e00aa */
[----:B------:R-:W-:Y:S02]  /*6900*/  IMAD.MOV.U32 R159, RZ, RZ, R53 ;  /* 0x000000ffff9f7224 */ /* 0x000fe400078e0035 */
[----:B------:R-:W-:-:S04]  /*6910*/  IMAD.WIDE R76, R198, 0x2, R76 ;  /* 0x00000002c64c7825 */ /* 0x000fc800078e024c */
[----:B------:R-:W-:Y:S02]  /*6920*/  IMAD.MOV.U32 R53, RZ, RZ, R161 ;  /* 0x000000ffff357224 */ /* 0x000fe400078e00a1 */
[----:B------:R-:W-:Y:S02]  /*6930*/  IMAD.MOV.U32 R163, RZ, RZ, R165 ;  /* 0x000000ffffa37224 */ /* 0x000fe400078e00a5 */
[----:B------:R-:W-:Y:S02]  /*6940*/  IMAD.MOV.U32 R166, RZ, RZ, R54 ;  /* 0x000000ffffa67224 */ /* 0x000fe400078e0036 */
[----:B------:R-:W-:Y:S02]  /*6950*/  IMAD.MOV.U32 R165, RZ, RZ, R55 ;  /* 0x000000ffffa57224 */ /* 0x000fe400078e0037 */
[----:B------:R-:W-:-:S04]  /*6960*/  IMAD.WIDE R54, R198, 0x2, R168 ;  /* 0x00000002c6367825 */ /* 0x000fc800078e02a8 */
[----:B------:R-:W-:Y:S02]  /*6970*/  IMAD.MOV.U32 R168, RZ, RZ, R76 ;  /* 0x000000ffffa87224 */ /* 0x000fe400078e004c */
[----:B------:R-:W-:Y:S02]  /*6980*/  IMAD.MOV.U32 R167, RZ, RZ, R77 ;  /* 0x000000ffffa77224 */ /* 0x000fe400078e004d */
[----:B------:R-:W-:Y:S02]  /*6990*/  VIADD R208, R208, 0xffffffff ;  /* 0xffffffffd0d07836 */ /* 0x000fe40000000000 */
[----:B------:R-:W-:-:S04]  /*69a0*/  IMAD.WIDE R52, R198, 0x2, R52 ;  /* 0x00000002c6347825 */ /* 0x000fc800078e0234 */
[----:B------:R-:W-:Y:S02]  /*69b0*/  IMAD.MOV.U32 R76, RZ, RZ, R174 ;  /* 0x000000ffff4c7224 */ /* 0x000fe400078e00ae */
[----:B------:R-:W-:Y:S02]  /*69c0*/  IMAD.MOV.U32 R77, RZ, RZ, R173 ;  /* 0x000000ffff4d7224 */ /* 0x000fe400078e00ad */
[----:B------:R-:W-:Y:S01]  /*69d0*/  IMAD.MOV.U32 R170, RZ, RZ, R172 ;  /* 0x000000ffffaa7224 */ /* 0x000fe200078e00ac */
[----:B------:R-:W-:Y:S01]  /*69e0*/  ISETP.NE.U32.AND P0, PT, R208, RZ, PT ;  /* 0x000000ffd000720c */ /* 0x000fe20003f05070 */
[----:B------:R-:W-:Y:S02]  /*69f0*/  IMAD.MOV.U32 R174, RZ, RZ, R176 ;  /* 0x000000ffffae7224 */ /* 0x000fe400078e00b0 */
[----:B------:R-:W-:Y:S02]  /*6a00*/  IMAD.MOV.U32 R162, RZ, RZ, R52 ;  /* 0x000000ffffa27224 */ /* 0x000fe400078e0034 */
[----:B------:R-:W-:-:S02]  /*6a10*/  IMAD.MOV.U32 R161, RZ, RZ, R53 ;  /* 0x000000ffffa17224 */ /* 0x000fc400078e0035 */
[----:B------:R-:W-:Y:S01]  /*6a20*/  IMAD.WIDE R76, R198, 0x2, R76 ;  /* 0x00000002c64c7825 */ /* 0x000fe200078e024c */
[----:B------:R-:W-:-:S03]  /*6a30*/  MOV R169, R55 ;  /* 0x0000003700a97202 */ /* 0x000fc60000000f00 */
        /* <DEDUP_REMOVED lines=16> */
[C---:B0-----:R-:W-:Y:S01]  /*6b40*/  HMMA.16816.F32 R68, R60.reuse, R102, R68 ;  /* 0x000000663c44723c */ /* 0x041fe20000001844 */
[----:B------:R-:W-:Y:S02]  /*6b50*/  IMAD.MOV.U32 R176, RZ, RZ, R54 ;  /* 0x000000ffffb07224 */ /* 0x000fe400078e0036 */
[----:B------:R-:W-:Y:S02]  /*6b60*/  IMAD.MOV.U32 R175, RZ, RZ, R55 ;  /* 0x000000ffffaf7224 */ /* 0x000fe400078e0037 */
[----:B------:R-:W-:Y:S01]  /*6b70*/  IMAD.MOV.U32 R178, RZ, RZ, R52 ;  /* 0x000000ffffb27224 */ /* 0x000fe200078e0034 */
[----:B------:R-:W-:Y:S01]  /*6b80*/  HMMA.16816.F32 R72, R60, R94, R72 ;  /* 0x0000005e3c48723c */ /* 0x000fe20000001848 */
[----:B------:R-:W-:Y:S01]  /*6b90*/  IMAD.MOV.U32 R177, RZ, RZ, R53 ;  /* 0x000000ffffb17224 */ /* 0x000fe200078e0035 */
[----:B------:R-:W-:Y:S01]  /*6ba0*/  UIADD3 UR5, UR5, -0x40, URZ ;  /* 0xffffffc005057890 */ /* 0x000fe2000fffe03f */
[----:B------:R-:W-:-:S03]  /*6bb0*/  IMAD.WIDE R214, R198, 0x2, R214 ;  /* 0x00000002c6d67825 */ /* 0x000fc600078e02d6 */
[----:B------:R-:W-:Y:S01]  /*6bc0*/  HMMA.16816.F32 R104, R60, R86, R104 ;  /* 0x000000563c68723c */ /* 0x000fe20000001868 */
[----:B------:R-:W-:-:S04]  /*6bd0*/  IMAD.WIDE R92, R198, 0x2, R92 ;  /* 0x00000002c65c7825 */ /* 0x000fc800078e025c */
[C---:B------:R-:W-:Y:S01]  /*6be0*/  IMAD.WIDE R84, R198.reuse, 0x2, R84 ;  /* 0x00000002c6547825 */ /* 0x040fe200078e0254 */
[----:B------:R-:W-:Y:S03]  /*6bf0*/  HMMA.16816.F32 R60, R60, R78, R96 ;  /* 0x0000004e3c3c723c */ /* 0x000fe60000001860 */
[----:B------:R-:W-:-:S03]  /*6c00*/  IMAD.WIDE R76, R198, 0x2, R76 ;  /* 0x00000002c64c7825 */ /* 0x000fc600078e024c */
[----:B-1----:R-:W-:Y:S01]  /*6c10*/  HMMA.16816.F32 R88, R48, R102, R88 ;  /* 0x000000663058723c */ /* 0x002fe20000001858 */
[----:B------:R-:W-:-:S04]  /*6c20*/  IMAD.WIDE R54, R198, 0x2, R180 ;  /* 0x00000002c6367825 */ /* 0x000fc800078e02b4 */
[C---:B------:R-:W-:Y:S01]  /*6c30*/  IMAD.WIDE R52, R198.reuse, 0x2, R182 ;  /* 0x00000002c6347825 */ /* 0x040fe200078e02b6 */
[----:B------:R-:W-:Y:S03]  /*6c40*/  HMMA.16816.F32 R80, R48, R94, R80 ;  /* 0x0000005e3050723c */ /* 0x000fe60000001850 */
[----:B------:R-:W-:-:S03]  /*6c50*/  IMAD.WIDE R122, R198, 0x2, R122 ;  /* 0x00000002c67a7825 */ /* 0x000fc600078e027a */
[----:B------:R-:W-:Y:S01]  /*6c60*/  HMMA.16816.F32 R56, R48, R86, R56 ;  /* 0x000000563038723c */ /* 0x000fe20000001838 */
[----:B------:R-:W-:-:S05]  /*6c70*/  IMAD.WIDE R120, R198, 0x2, R120 ;  /* 0x00000002c6787825 */ /* 0x000fca00078e0278 */
[----:B------:R-:W-:Y:S01]  /*6c80*/  HMMA.16816.F32 R64, R48, R78, R64 ;  /* 0x0000004e3040723c */ /* 0x000fe20000001840 */
[----:B------:R-:W-:-:S04]  /*6c90*/  IMAD.WIDE R118, R198, 0x2, R118 ;  /* 0x00000002c6767825 */ /* 0x000fc800078e0276 */
        /* <DEDUP_REMOVED lines=32> */
[----:B------:R-:W-:Y:S02]  /*6ea0*/  IMAD.MOV.U32 R180, RZ, RZ, R76 ;  /* 0x000000ffffb47224 */ /* 0x000fe400078e004c */
[----:B------:R-:W-:Y:S02]  /*6eb0*/  IMAD.MOV.U32 R179, RZ, RZ, R77 ;  /* 0x000000ffffb37224 */ /* 0x000fe400078e004d */
[----:B------:R-:W-:Y:S02]  /*6ec0*/  IMAD.MOV.U32 R182, RZ, RZ, R54 ;  /* 0x000000ffffb67224 */ /* 0x000fe400078e0036 */
[----:B------:R-:W-:Y:S02]  /*6ed0*/  IMAD.MOV.U32 R181, RZ, RZ, R55 ;  /* 0x000000ffffb57224 */ /* 0x000fe400078e0037 */
[----:B------:R-:W-:Y:S02]  /*6ee0*/  IMAD.MOV.U32 R184, RZ, RZ, R52 ;  /* 0x000000ffffb87224 */ /* 0x000fe400078e0034 */
[----:B------:R-:W-:-:S02]  /*6ef0*/  IMAD.MOV.U32 R183, RZ, RZ, R53 ;  /* 0x000000ffffb77224 */ /* 0x000fc400078e0035 */
[----:B------:R-:W-:-:S04]  /*6f00*/  IMAD.WIDE R186, R198, 0x2, R186 ;  /* 0x00000002c6ba7825 */ /* 0x000fc800078e02ba */
[----:B------:R-:W-:-:S04]  /*6f10*/  IMAD.WIDE R188, R198, 0x2, R188 ;  /* 0x00000002c6bc7825 */ /* 0x000fc800078e02bc */
[----:B------:R-:W-:-:S04]  /*6f20*/  IMAD.WIDE R190, R198, 0x2, R190 ;  /* 0x00000002c6be7825 */ /* 0x000fc800078e02be */
[----:B------:R-:W-:-:S04]  /*6f30*/  IMAD.WIDE R192, R198, 0x2, R192 ;  /* 0x00000002c6c07825 */ /* 0x000fc800078e02c0 */
[----:B------:R-:W-:-:S04]  /*6f40*/  IMAD.WIDE R194, R198, 0x2, R194 ;  /* 0x00000002c6c27825 */ /* 0x000fc800078e02c2 */
[----:B------:R-:W-:Y:S01]  /*6f50*/  IMAD.WIDE R212, R197, 0x2, R212 ;  /* 0x00000002c5d47825 */ /* 0x000fe200078e02d4 */
[----:B------:R-:W-:Y:S06]  /*6f60*/  @P0 BRA `(.L_x_2) ;  /* 0xffffffd400f80947 */ /* 0x000fec000383ffff */
[----:B------:R-:W-:Y:S02]  /*6f70*/  F2FP.F16.F32.PACK_AB R2, R83, R91 ;  /* 0x0000005b5302723e */ /* 0x000fe400000000ff */
[----:B------:R-:W-:Y:S02]  /*6f80*/  F2FP.F16.F32.PACK_AB R4, R75, R71 ;  /* 0x000000474b04723e */ /* 0x000fe400000000ff */
[----:B------:R-:W-:Y:S02]  /*6f90*/  F2FP.F16.F32.PACK_AB R6, R81, R89 ;  /* 0x000000595106723e */ /* 0x000fe400000000ff */
[----:B------:R-:W-:Y:S02]  /*6fa0*/  F2FP.F16.F32.PACK_AB R8, R73, R69 ;  /* 0x000000454908723e */ /* 0x000fe400000000ff */
[----:B------:R-:W-:Y:S02]  /*6fb0*/  F2FP.F16.F32.PACK_AB R3, R67, R59 ;  /* 0x0000003b4303723e */ /* 0x000fe400000000ff */
[----:B------:R-:W-:-:S02]  /*6fc0*/  F2FP.F16.F32.PACK_AB R83, R66, R58 ;  /* 0x0000003a4253723e */ /* 0x000fc400000000ff */
        /* <DEDUP_REMOVED lines=9> */
[----:B------:R-:W-:-:S07]  /*7060*/  F2FP.F16.F32.PACK_AB R68, R72, R68 ;  /* 0x000000444844723e */ /* 0x000fce00000000ff */
.L_x_1:
[----:B------:R-:W0:Y:S01]  /*7070*/  S2R R13, SR_TID.X ;  /* 0x00000000000d7919 */ /* 0x000e220000002100 */
[----:B------:R-:W-:Y:S01]  /*7080*/  LOP3.LUT R199, R199, 0x60, RZ, 0xc0, !PT ;  /* 0x00000060c7c77812 */ /* 0x000fe200078ec0ff */
[----:B------:R-:W1:Y:S01]  /*7090*/  LDC R47, c[0x0][0x248] ;  /* 0x00009200ff2f7b82 */ /* 0x000e620000000800 */
[----:B------:R-:W-:Y:S01]  /*70a0*/  ULDC.64 UR10, c[0x0][0x228] ;  /* 0x00008a00000a7ab9 */ /* 0x000fe20000000a00 */
[----:B------:R-:W-:Y:S01]  /*70b0*/  ULDC UR5, c[0x0][0x244] ;  /* 0x0000910000057ab9 */ /* 0x000fe20000000800 */
[C---:B------:R-:W-:Y:S01]  /*70c0*/  ISETP.GE.AND P0, PT, R124.reuse, UR10, PT ;  /* 0x0000000a7c007c0c */ /* 0x040fe2000bf06270 */
[----:B------:R-:W-:Y:S01]  /*70d0*/  IMAD R124, R124, UR5, RZ ;  /* 0x000000057c7c7c24 */ /* 0x000fe2000f8e02ff */
[----:B------:R-:W-:-:S03]  /*70e0*/  ULDC.64 UR8, c[0x0][0x220] ;  /* 0x0000880000087ab9 */ /* 0x000fc60000000a00 */
[----:B------:R-:W-:Y:S01]  /*70f0*/  BAR.SYNC.DEFER_BLOCKING 0x0 ;  /* 0x0000000000007b1d */ /* 0x000fe20000010000 */
[----:B------:R-:W-:-:S04]  /*7100*/  LEA R27, P3, R124, UR8, 0x1 ;  /* 0x000000087c1b7c11 */ /* 0x000fc8000f8608ff */
[----:B------:R-:W-:Y:S02]  /*7110*/  LEA.HI.X.SX32 R45, R124, UR9, 0x1, P3 ;  /* 0x000000097c2d7c11 */ /* 0x000fe400098f0eff */
[----:B0-----:R-:W-:Y:S02]  /*7120*/  SHF.R.S32.HI R11, RZ, 0x4, R13 ;  /* 0x00000004ff0b7819 */ /* 0x001fe4000001140d */
[----:B------:R-:W-:Y:S02]  /*7130*/  LOP3.LUT R12, R13, 0xe0, RZ, 0xc0, !PT ;  /* 0x000000e00d0c7812 */ /* 0x000fe400078ec0ff */
[----:B------:R-:W-:Y:S02]  /*7140*/  SGXT R11, R11, 0x1 ;  /* 0x000000010b0b781a */ /* 0x000fe40000000200 */
[C---:B------:R-:W-:Y:S01]  /*7150*/  LOP3.LUT R15, R13.reuse, 0x3f, RZ, 0xc0, !PT ;  /* 0x0000003f0d0f7812 */ /* 0x040fe200078ec0ff */
[----:B------:R-:W-:Y:S01]  /*7160*/  IMAD R199, R12, 0x10, R199 ;  /* 0x000000100cc77824 */ /* 0x000fe200078e02c7 */
[----:B------:R-:W-:-:S02]  /*7170*/  LOP3.LUT R10, R13, 0xc, RZ, 0xc0, !PT ;  /* 0x0000000c0d0a7812 */ /* 0x000fc400078ec0ff */
[----:B------:R-:W-:Y:S02]  /*7180*/  LOP3.LUT R11, R11, 0x1020, RZ, 0xc0, !PT ;  /* 0x000010200b0b7812 */ /* 0x000fe400078ec0ff */
[----:B------:R-:W-:Y:S01]  /*7190*/  LOP3.LUT R14, R13, 0xc0, RZ, 0xc0, !PT ;  /* 0x000000c00d0e7812 */ /* 0x000fe200078ec0ff */
[C---:B------:R-:W-:Y:S01]  /*71a0*/  IMAD R12, R10.reuse, 0x80, R15 ;  /* 0x000000800a0c7824 */ /* 0x040fe200078e020f */
[----:B------:R-:W-:Y:S01]  /*71b0*/  SHF.R.U32.HI R23, RZ, 0x5, R13 ;  /* 0x00000005ff177819 */ /* 0x000fe2000001160d */
[----:B------:R-:W-:Y:S01]  /*71c0*/  IMAD R10, R10, 0x2, R11 ;  /* 0x000000020a0a7824 */ /* 0x000fe200078e020b */
[----:B------:R-:W-:Y:S01]  /*71d0*/  SHF.R.U32.HI R11, RZ, 0x1, R14 ;  /* 0x00000001ff0b7819 */ /* 0x000fe2000001160e */
[----:B------:R-:W-:Y:S01]  /*71e0*/  IMAD.SHL.U32 R12, R12, 0x8, RZ ;  /* 0x000000080c0c7824 */ /* 0x000fe200078e00ff */
[----:B------:R-:W-:Y:S02]  /*71f0*/  SGXT.U32 R23, R23, 0x3 ;  /* 0x000000031717781a */ /* 0x000fe40000000000 */
[----:B------:R-:W-:-:S02]  /*7200*/  LOP3.LUT R10, R10, R199, RZ, 0x3c, !PT ;  /* 0x000000c70a0a7212 */ /* 0x000fc400078e3cff */
[----:B------:R-:W-:Y:S02]  /*7210*/  LOP3.LUT R26, R12, R11, RZ, 0x3c, !PT ;  /* 0x0000000b0c1a7212 */ /* 0x000fe400078e3cff */
[----:B------:R-:W-:Y:S01]  /*7220*/  LOP3.LUT R11, R10, 0x40, RZ, 0x3c, !PT ;  /* 0x000000400a0b7812 */ /* 0x000fe200078e3cff */
[----:B------:R-:W-:Y:S01]  /*7230*/  STS.64 [R10+UR4], R68 ;  /* 0x000000440a007988 */ /* 0x000fe20008000a04 */
[C-C-:B------:R-:W-:Y:S02]  /*7240*/  LOP3.LUT R14, R0.reuse, 0xe8, R23.reuse, 0xfe, !PT ;  /* 0x000000e8000e7812 */ /* 0x140fe400078efe17 */
[C-C-:B------:R-:W-:Y:S01]  /*7250*/  LOP3.LUT R12, R0.reuse, 0xe0, R23.reuse, 0xfe, !PT ;  /* 0x000000e0000c7812 */ /* 0x140fe200078efe17 */
[----:B------:R-:W-:Y:S01]  /*7260*/  STS.64 [R10+UR4+0x100], R8 ;  /* 0x000100080a007988 */ /* 0x000fe20008000a04 */
[C-C-:B------:R-:W-:Y:S02]  /*7270*/  LOP3.LUT R44, R0.reuse, 0xd8, R23.reuse, 0xfe, !PT ;  /* 0x000000d8002c7812 */ /* 0x140fe400078efe17 */
[C-C-:B------:R-:W-:Y:S01]  /*7280*/  LOP3.LUT R46, R0.reuse, 0xd0, R23.reuse, 0xfe, !PT ;  /* 0x000000d0002e7812 */ /* 0x140fe200078efe17 */
[----:B------:R-:W-:Y:S01]  /*7290*/  STS.64 [R10+UR4+0x80], R80 ;  /* 0x000080500a007988 */ /* 0x000fe20008000a04 */
[----:B------:R-:W-:-:S02]  /*72a0*/  LOP3.LUT R48, R0, 0xc8, R23, 0xfe, !PT ;  /* 0x000000c800307812 */ /* 0x000fc400078efe17 */
[C-C-:B------:R-:W-:Y:S01]  /*72b0*/  LOP3.LUT R49, R0.reuse, 0xc0, R23.reuse, 0xfe, !PT ;  /* 0x000000c000317812 */ /* 0x140fe200078efe17 */
[----:B------:R0:W-:Y:S01]  /*72c0*/  STS.64 [R10+UR4+0x180], R6 ;  /* 0x000180060a007988 */ /* 0x0001e20008000a04 */
[C-C-:B------:R-:W-:Y:S02]  /*72d0*/  LOP3.LUT R50, R0.reuse, 0xb8, R23.reuse, 0xfe, !PT ;  /* 0x000000b800327812 */ /* 0x140fe400078efe17 */
[C-C-:B------:R-:W-:Y:S01]  /*72e0*/  LOP3.LUT R51, R0.reuse, 0xb0, R23.reuse, 0xfe, !PT ;  /* 0x000000b000337812 */ /* 0x140fe200078efe17 */
[----:B------:R-:W-:Y:S01]  /*72f0*/  STS.64 [R11+UR4+0x2000], R70 ;  /* 0x002000460b007988 */ /* 0x000fe20008000a04 */
[C-C-:B------:R-:W-:Y:S02]  /*7300*/  LOP3.LUT R52, R0.reuse, 0xa8, R23.reuse, 0xfe, !PT ;  /* 0x000000a800347812 */ /* 0x140fe400078efe17 */
[C-C-:B------:R-:W-:Y:S01]  /*7310*/  LOP3.LUT R53, R0.reuse, 0xa0, R23.reuse, 0xfe, !PT ;  /* 0x000000a000357812 */ /* 0x140fe200078efe17 */
[----:B------:R2:W-:Y:S01]  /*7320*/  STS.64 [R11+UR4+0x2100], R4 ;  /* 0x002100040b007988 */ /* 0x0005e20008000a04 */
[----:B------:R-:W-:-:S02]  /*7330*/  LOP3.LUT R54, R0, 0x98, R23, 0xfe, !PT ;  /* 0x0000009800367812 */ /* 0x000fc400078efe17 */
[C-C-:B------:R-:W-:Y:S01]  /*7340*/  LOP3.LUT R55, R0.reuse, 0x90, R23.reuse, 0xfe, !PT ;  /* 0x0000009000377812 */ /* 0x140fe200078efe17 */
[----:B------:R-:W-:Y:S01]  /*7350*/  STS.64 [R11+UR4+0x2080], R82 ;  /* 0x002080520b007988 */ /* 0x000fe20008000a04 */
[C---:B0-----:R-:W-:Y:S02]  /*7360*/  LOP3.LUT R6, R0.reuse, R23, RZ, 0xfc, !PT ;  /* 0x0000001700067212 */ /* 0x041fe400078efcff */
[C-C-:B------:R-:W-:Y:S01]  /*7370*/  LOP3.LUT R56, R0.reuse, 0x88, R23.reuse, 0xfe, !PT ;  /* 0x0000008800387812 */ /* 0x140fe200078efe17 */
[----:B------:R0:W-:Y:S01]  /*7380*/  STS.64 [R11+UR4+0x2180], R2 ;  /* 0x002180020b007988 */ /* 0x0001e20008000a04 */
[C-C-:B------:R-:W-:Y:S02]  /*7390*/  LOP3.LUT R57, R0.reuse, 0x80, R23.reuse, 0xfe, !PT ;  /* 0x0000008000397812 */ /* 0x140fe400078efe17 */
[C-C-:B------:R-:W-:Y:S01]  /*73a0*/  LOP3.LUT R58, R0.reuse, 0x78, R23.reuse, 0xfe, !PT ;  /* 0x00000078003a7812 */ /* 0x140fe200078efe17 */
[----:B------:R-:W-:Y:S01]  /*73b0*/  BAR.SYNC.DEFER_BLOCKING 0x0 ;  /* 0x0000000000007b1d */ /* 0x000fe20000010000 */
[----:B--2---:R-:W-:-:S02]  /*73c0*/  LOP3.LUT R4, R0, 0xf0, R23, 0xfe, !PT ;  /* 0x000000f000047812 */ /* 0x004fc400078efe17 */
[C-C-:B------:R-:W-:Y:S02]  /*73d0*/  LOP3.LUT R15, R0.reuse, 0x70, R23.reuse, 0xfe, !PT ;  /* 0x00000070000f7812 */ /* 0x140fe400078efe17 */
[C-C-:B------:R-:W-:Y:S02]  /*73e0*/  LOP3.LUT R16, R0.reuse, 0x68, R23.reuse, 0xfe, !PT ;  /* 0x0000006800107812 */ /* 0x140fe400078efe17 */
[C-C-:B------:R-:W-:Y:S02]  /*73f0*/  LOP3.LUT R17, R0.reuse, 0x60, R23.reuse, 0xfe, !PT ;  /* 0x0000006000117812 */ /* 0x140fe400078efe17 */
[C-C-:B------:R-:W-:Y:S02]  /*7400*/  LOP3.LUT R18, R0.reuse, 0x58, R23.reuse, 0xfe, !PT ;  /* 0x0000005800127812 */ /* 0x140fe400078efe17 */
[C-C-:B------:R-:W-:Y:S02]  /*7410*/  LOP3.LUT R19, R0.reuse, 0x50, R23.reuse, 0xfe, !PT ;  /* 0x0000005000137812 */ /* 0x140fe400078efe17 */
[----:B------:R-:W-:-:S02]  /*7420*/  LOP3.LUT R20, R0, 0x48, R23, 0xfe, !PT ;  /* 0x0000004800147812 */ /* 0x000fc400078efe17 */
[C-C-:B------:R-:W-:Y:S02]  /*7430*/  LOP3.LUT R21, R0.reuse, 0x40, R23.reuse, 0xfe, !PT ;  /* 0x0000004000157812 */ /* 0x140fe400078efe17 */
[C-C-:B------:R-:W-:Y:S02]  /*7440*/  LOP3.LUT R13, R0.reuse, 0xf8, R23.reuse, 0xfe, !PT ;  /* 0x000000f8000d7812 */ /* 0x140fe400078efe17 */
[C-C-:B------:R-:W-:Y:S02]  /*7450*/  LOP3.LUT R22, R0.reuse, 0x38, R23.reuse, 0xfe, !PT ;  /* 0x0000003800167812 */ /* 0x140fe400078efe17 */
[C-C-:B0-----:R-:W-:Y:S02]  /*7460*/  LOP3.LUT R11, R0.reuse, 0x30, R23.reuse, 0xfe, !PT ;  /* 0x00000030000b7812 */ /* 0x141fe400078efe17 */
[C-C-:B------:R-:W-:Y:S01]  /*7470*/  LOP3.LUT R10, R0.reuse, 0x28, R23.reuse, 0xfe, !PT ;  /* 0x00000028000a7812 */ /* 0x140fe200078efe17 */
[----:B------:R-:W0:Y:S01]  /*7480*/  LDS.64 R28, [R26+UR4] ;  /* 0x000000041a1c7984 */ /* 0x000e220008000a00 */
[----:B------:R-:W-:-:S02]  /*7490*/  LOP3.LUT R9, R0, 0x20, R23, 0xfe, !PT ;  /* 0x0000002000097812 */ /* 0x000fc400078efe17 */
[C-C-:B------:R-:W-:Y:S01]  /*74a0*/  LOP3.LUT R7, R0.reuse, 0x18, R23.reuse, 0xfe, !PT ;  /* 0x0000001800077812 */ /* 0x140fe200078efe17 */
[----:B------:R-:W2:Y:S01]  /*74b0*/  LDS.64 R30, [R26+UR4+0x200] ;  /* 0x000200041a1e7984 */ /* 0x000ea20008000a00 */
[C-C-:B------:R-:W-:Y:S02]  /*74c0*/  LOP3.LUT R3, R0.reuse, 0x10, R23.reuse, 0xfe, !PT ;  /* 0x0000001000037812 */ /* 0x140fe400078efe17 */
[----:B------:R-:W-:Y:S01]  /*74d0*/  LOP3.LUT R0, R0, 0x8, R23, 0xfe, !PT ;  /* 0x0000000800007812 */ /* 0x000fe200078efe17 */
[----:B------:R-:W3:Y:S01]  /*74e0*/  LDS.64 R32, [R26+UR4+0x400] ;  /* 0x000400041a207984 */ /* 0x000ee20008000a00 */
[CC--:B-1----:R-:W-:Y:S01]  /*74f0*/  IMAD R23, R6.reuse, R47.reuse, RZ ;  /* 0x0000002f06177224 */ /* 0x0c2fe200078e02ff */
[----:B------:R-:W-:Y:S01]  /*7500*/  ISETP.LT.AND P4, PT, R6, UR11, !P0 ;  /* 0x0000000b06007c0c */ /* 0x000fe2000c781270 */
[-C--:B------:R-:W-:Y:S01]  /*7510*/  IMAD R24, R3, R47.reuse, RZ ;  /* 0x0000002f03187224 */ /* 0x080fe200078e02ff */
[----:B------:R-:W1:Y:S01]  /*7520*/  LDS.64 R34, [R26+UR4+0x600] ;  /* 0x000600041a227984 */ /* 0x000e620008000a00 */
[C---:B------:R-:W-:Y:S01]  /*7530*/  ISETP.LT.AND P2, PT, R0.reuse, UR11, !P0 ;  /* 0x0000000b00007c0c */ /* 0x040fe2000c741270 */
[----:B------:R-:W-:Y:S01]  /*7540*/  IMAD R0, R0, R47, RZ ;  /* 0x0000002f00007224 */ /* 0x000fe200078e02ff */
[----:B------:R-:W-:Y:S01]  /*7550*/  ISETP.LT.AND P1, PT, R4, UR11, !P0 ;  /* 0x0000000b04007c0c */ /* 0x000fe2000c721270 */
[----:B------:R-:W4:Y:S01]  /*7560*/  LDS.64 R36, [R26+UR4+0x800] ;  /* 0x000800041a247984 */ /* 0x000f220008000a00 */
[----:B------:R-:W-:Y:S01]  /*7570*/  LEA R2, P6, R23, R27, 0x1 ;  /* 0x0000001b17027211 */ /* 0x000fe200078c08ff */
[----:B------:R-:W-:Y:S01]  /*7580*/  IMAD R25, R7, R47, RZ ;  /* 0x0000002f07197224 */ /* 0x000fe200078e02ff */
[----:B------:R-:W-:Y:S01]  /*7590*/  LEA R4, P5, R0, R27, 0x1 ;  /* 0x0000001b00047211 */ /* 0x000fe200078a08ff */
[----:B------:R-:W5:Y:S01]  /*75a0*/  LDS.64 R38, [R26+UR4+0xa00] ;  /* 0x000a00041a267984 */ /* 0x000f620008000a00 */
[----:B------:R-:W-:-:S02]  /*75b0*/  ISETP.LT.AND P3, PT, R3, UR11, !P0 ;  /* 0x0000000b03007c0c */ /* 0x000fc4000c761270 */
[-C--:B------:R-:W-:Y:S01]  /*75c0*/  LEA.HI.X.SX32 R3, R23, R45.reuse, 0x1, P6 ;  /* 0x0000002d17037211 */ /* 0x080fe200030f0eff */
[----:B------:R-:W5:Y:S01]  /*75d0*/  LDS.64 R40, [R26+UR4+0xc00] ;  /* 0x000c00041a287984 */ /* 0x000f620008000a00 */
[----:B------:R-:W-:Y:S01]  /*75e0*/  LEA.HI.X.SX32 R5, R0, R45, 0x1, P5 ;  /* 0x0000002d00057211 */ /* 0x000fe200028f0eff */
[----:B------:R-:W-:Y:S01]  /*75f0*/  IMAD R0, R9, R47, RZ ;  /* 0x0000002f09007224 */ /* 0x000fe200078e02ff */
[----:B------:R-:W-:Y:S01]  /*7600*/  ISETP.LT.AND P5, PT, R7, UR11, !P0 ;  /* 0x0000000b07007c0c */ /* 0x000fe2000c7a1270 */
[----:B------:R-:W5:Y:S01]  /*7610*/  LDS.64 R42, [R26+UR4+0xe00] ;  /* 0x000e00041a2a7984 */ /* 0x000f620008000a00 */
[----:B------:R-:W-:Y:S01]  /*7620*/  LEA R6, P6, R24, R27, 0x1 ;  /* 0x0000001b18067211 */ /* 0x000fe200078c08ff */
[----:B------:R-:W-:-:S03]  /*7630*/  IMAD R23, R47, 0x40, R23 ;  /* 0x000000402f177824 */ /* 0x000fc600078e0217 */
[----:B------:R-:W-:Y:S01]  /*7640*/  LEA.HI.X.SX32 R7, R24, R45, 0x1, P6 ;  /* 0x0000002d18077211 */ /* 0x000fe200030f0eff */
[----:B------:R-:W-:Y:S01]  /*7650*/  IMAD R24, R10, R47, RZ ;  /* 0x0000002f0a187224 */ /* 0x000fe200078e02ff */
[----:B0-----:R0:W-:Y:S01]  /*7660*/  @P4 STG.E.U16 desc[UR6][R2.64], R28 ;  /* 0x0000001c02004986 */ /* 0x0011e2000c101506 */
[----:B------:R-:W-:-:S03]  /*7670*/  LEA R8, P4, R25, R27, 0x1 ;  /* 0x0000001b19087211 */ /* 0x000fc600078808ff */
[----:B--2---:R2:W-:Y:S01]  /*7680*/  @P2 STG.E.U16 desc[UR6][R4.64], R30 ;  /* 0x0000001e04002986 */ /* 0x0045e2000c101506 */
[----:B------:R-:W-:Y:S02]  /*7690*/  ISETP.LT.AND P2, PT, R9, UR11, !P0 ;  /* 0x0000000b09007c0c */ /* 0x000fe4000c741270 */
[----:B------:R-:W-:Y:S01]  /*76a0*/  LEA.HI.X.SX32 R9, R25, R45, 0x1, P4 ;  /* 0x0000002d19097211 */ /* 0x000fe200020f0eff */
[----:B---3--:R3:W-:Y:S01]  /*76b0*/  @P3 STG.E.U16 desc[UR6][R6.64], R32 ;  /* 0x0000002006003986 */ /* 0x0087e2000c101506 */
[----:B------:R-:W-:Y:S02]  /*76c0*/  ISETP.LT.AND P3, PT, R10, UR11, !P0 ;  /* 0x0000000b0a007c0c */ /* 0x000fe4000c761270 */
[-C--:B------:R-:W-:Y:S01]  /*76d0*/  LEA R10, P6, R24, R27.reuse, 0x1 ;  /* 0x0000001b180a7211 */ /* 0x080fe200078c08ff */
[----:B-1----:R-:W-:Y:S01]  /*76e0*/  @P5 STG.E.U16 desc[UR6][R8.64], R34 ;  /* 0x0000002208005986 */ /* 0x002fe2000c101506 */
[----:B0-----:R-:W-:Y:S02]  /*76f0*/  LEA R2, P4, R0, R27, 0x1 ;  /* 0x0000001b00027211 */ /* 0x001fe400078808ff */
[----:B------:R-:W-:-:S02]  /*7700*/  ISETP.LT.AND P5, PT, R11, UR11, !P0 ;  /* 0x0000000b0b007c0c */ /* 0x000fc4000c7a1270 */
[----:B------:R-:W-:Y:S01]  /*7710*/  LEA.HI.X.SX32 R3, R0, R45, 0x1, P4 ;  /* 0x0000002d00037211 */ /* 0x000fe200020f0eff */
[-C--:B------:R-:W-:Y:S01]  /*7720*/  IMAD R0, R11, R47.reuse, RZ ;  /* 0x0000002f0b007224 */ /* 0x080fe200078e02ff */
[C---:B------:R-:W-:Y:S01]  /*7730*/  ISETP.LT.AND P4, PT, R22.reuse, UR11, !P0 ;  /* 0x0000000b16007c0c */ /* 0x040fe2000c781270 */
[----:B------:R-:W-:Y:S01]  /*7740*/  IMAD R22, R22, R47, RZ ;  /* 0x0000002f16167224 */ /* 0x000fe200078e02ff */
[----:B------:R-:W-:Y:S01]  /*7750*/  LEA.HI.X.SX32 R11, R24, R45, 0x1, P6 ;  /* 0x0000002d180b7211 */ /* 0x000fe200030f0eff */
[----:B----4-:R0:W-:Y:S01]  /*7760*/  @P2 STG.E.U16 desc[UR6][R2.64], R36 ;  /* 0x0000002402002986 */ /* 0x0101e2000c101506 */
[-C--:B--2---:R-:W-:Y:S02]  /*7770*/  LEA R4, P2, R0, R27.reuse, 0x1 ;  /* 0x0000001b00047211 */ /* 0x084fe400078408ff */
[----:B---3--:R-:W-:Y:S01]  /*7780*/  LEA R6, P6, R22, R27, 0x1 ;  /* 0x0000001b16067211 */ /* 0x008fe200078c08ff */
[----:B-----5:R1:W-:Y:S01]  /*7790*/  @P3 STG.E.U16 desc[UR6][R10.64], R38 ;  /* 0x000000260a003986 */ /* 0x0203e2000c101506 */
[----:B------:R-:W-:Y:S01]  /*77a0*/  LEA.HI.X.SX32 R5, R0, R45, 0x1, P2 ;  /* 0x0000002d00057211 */ /* 0x000fe200010f0eff */
[----:B------:R-:W-:Y:S01]  /*77b0*/  IMAD R0, R47, 0x8, R23 ;  /* 0x000000082f007824 */ /* 0x000fe200078e0217 */
[----:B------:R-:W-:-:S02]  /*77c0*/  ISETP.LT.AND P2, PT, R21, UR11, !P0 ;  /* 0x0000000b15007c0c */ /* 0x000fc4000c741270 */
[----:B------:R-:W-:Y:S01]  /*77d0*/  LEA.HI.X.SX32 R7, R22, R45, 0x1, P6 ;  /* 0x0000002d16077211 */ /* 0x000fe200030f0eff */
[----:B------:R2:W-:Y:S01]  /*77e0*/  @P5 STG.E.U16 desc[UR6][R4.64], R40 ;  /* 0x0000002804005986 */ /* 0x0005e2000c101506 */
[----:B------:R-:W-:Y:S02]  /*77f0*/  ISETP.LT.AND P5, PT, R20, UR11, !P0 ;  /* 0x0000000b14007c0c */ /* 0x000fe4000c7a1270 */
[----:B0-----:R-:W-:Y:S01]  /*7800*/  LEA R2, P6, R23, R27, 0x1 ;  /* 0x0000001b17027211 */ /* 0x001fe200078c08ff */
[----:B------:R0:W-:Y:S01]  /*7810*/  @P4 STG.E.U16 desc[UR6][R6.64], R42 ;  /* 0x0000002a06004986 */ /* 0x0001e2000c101506 */
[----:B------:R-:W-:Y:S01]  /*7820*/  PRMT R28, R28, 0x7632, R28 ;  /* 0x000076321c1c7816 */ /* 0x000fe2000000001c */
[----:B-1----:R-:W-:Y:S01]  /*7830*/  IMAD R10, R47, 0x8, R0 ;  /* 0x000000082f0a7824 */ /* 0x002fe200078e0200 */
[----:B------:R-:W-:Y:S02]  /*7840*/  LEA.HI.X.SX32 R3, R23, R45, 0x1, P6 ;  /* 0x0000002d17037211 */ /* 0x000fe400030f0eff */
[----:B------:R-:W-:-:S02]  /*7850*/  LEA R8, P6, R0, R27, 0x1 ;  /* 0x0000001b00087211 */ /* 0x000fc400078c08ff */
[----:B------:R-:W-:Y:S01]  /*7860*/  ISETP.LT.AND P4, PT, R19, UR11, !P0 ;  /* 0x0000000b13007c0c */ /* 0x000fe2000c781270 */
[----:B------:R1:W-:Y:S01]  /*7870*/  @P2 STG.E.U16 desc[UR6][R2.64], R28 ;  /* 0x0000001c02002986 */ /* 0x0003e2000c101506 */
[----:B------:R-:W-:Y:S01]  /*7880*/  LEA.HI.X.SX32 R9, R0, R45, 0x1, P6 ;  /* 0x0000002d00097211 */ /* 0x000fe200030f0eff */
[C---:B------:R-:W-:Y:S01]  /*7890*/  IMAD R0, R47.reuse, 0x8, R10 ;  /* 0x000000082f007824 */ /* 0x040fe200078e020a */
[----:B--2---:R-:W-:Y:S02]  /*78a0*/  LEA R4, P6, R10, R27, 0x1 ;  /* 0x0000001b0a047211 */ /* 0x004fe400078c08ff */
[----:B------:R-:W-:Y:S02]  /*78b0*/  PRMT R30, R30, 0x7632, R30 ;  /* 0x000076321e1e7816 */ /* 0x000fe4000000001e */
[----:B------:R-:W-:Y:S02]  /*78c0*/  ISETP.LT.AND P2, PT, R18, UR11, !P0 ;  /* 0x0000000b12007c0c */ /* 0x000fe4000c741270 */
[----:B------:R-:W-:Y:S01]  /*78d0*/  LEA.HI.X.SX32 R5, R10, R45, 0x1, P6 ;  /* 0x0000002d0a057211 */ /* 0x000fe200030f0eff */
[----:B------:R2:W-:Y:S01]  /*78e0*/  @P5 STG.E.U16 desc[UR6][R8.64], R30 ;  /* 0x0000001e08005986 */ /* 0x0005e2000c101506 */
[----:B0-----:R-:W-:Y:S01]  /*78f0*/  LEA R6, P6, R0, R27, 0x1 ;  /* 0x0000001b00067211 */ /* 0x001fe200078c08ff */
[----:B-1----:R-:W-:Y:S01]  /*7900*/  IMAD R3, R47, 0x8, R0 ;  /* 0x000000082f037824 */ /* 0x002fe200078e0200 */
[----:B------:R-:W-:-:S02]  /*7910*/  PRMT R32, R32, 0x7632, R32 ;  /* 0x0000763220207816 */ /* 0x000fc40000000020 */
[----:B------:R-:W-:Y:S02]  /*7920*/  ISETP.LT.AND P5, PT, R17, UR11, !P0 ;  /* 0x0000000b11007c0c */ /* 0x000fe4000c7a1270 */
[----:B------:R-:W-:Y:S01]  /*7930*/  LEA.HI.X.SX32 R7, R0, R45, 0x1, P6 ;  /* 0x0000002d00077211 */ /* 0x000fe200030f0eff */
[----:B------:R-:W-:Y:S01]  /*7940*/  IMAD R0, R47, 0x8, R3 ;  /* 0x000000082f007824 */ /* 0x000fe200078e0203 */
[----:B------:R-:W-:Y:S01]  /*7950*/  PRMT R34, R34, 0x7632, R34 ;  /* 0x0000763222227816 */ /* 0x000fe20000000022 */
[----:B------:R0:W-:Y:S01]  /*7960*/  @P4 STG.E.U16 desc[UR6][R4.64], R32 ;  /* 0x0000002004004986 */ /* 0x0001e2000c101506 */
[C---:B------:R-:W-:Y:S02]  /*7970*/  LEA R2, P6, R3.reuse, R27, 0x1 ;  /* 0x0000001b03027211 */ /* 0x040fe400078c08ff */
[----:B------:R-:W-:Y:S01]  /*7980*/  ISETP.LT.AND P4, PT, R16, UR11, !P0 ;  /* 0x0000000b10007c0c */ /* 0x000fe2000c781270 */
[----:B------:R1:W-:Y:S01]  /*7990*/  @P2 STG.E.U16 desc[UR6][R6.64], R34 ;  /* 0x0000002206002986 */ /* 0x0003e2000c101506 */
[----:B------:R-:W-:-:S02]  /*79a0*/  LEA.HI.X.SX32 R3, R3, R45, 0x1, P6 ;  /* 0x0000002d03037211 */ /* 0x000fc400030f0eff */
[----:B--2---:R-:W-:Y:S02]  /*79b0*/  LEA R8, P6, R0, R27, 0x1 ;  /* 0x0000001b00087211 */ /* 0x004fe400078c08ff */
[----:B------:R-:W-:Y:S02]  /*79c0*/  PRMT R36, R36, 0x7632, R36 ;  /* 0x0000763224247816 */ /* 0x000fe40000000024 */
[----:B------:R-:W-:Y:S01]  /*79d0*/  ISETP.LT.AND P2, PT, R15, UR11, !P0 ;  /* 0x0000000b0f007c0c */ /* 0x000fe2000c741270 */
[C---:B0-----:R-:W-:Y:S01]  /*79e0*/  IMAD R5, R47.reuse, 0x8, R0 ;  /* 0x000000082f057824 */ /* 0x041fe200078e0200 */
[----:B------:R-:W-:Y:S01]  /*79f0*/  LEA.HI.X.SX32 R9, R0, R45, 0x1, P6 ;  /* 0x0000002d00097211 */ /* 0x000fe200030f0eff */
[----:B------:R0:W-:Y:S01]  /*7a00*/  @P5 STG.E.U16 desc[UR6][R2.64], R36 ;  /* 0x0000002402005986 */ /* 0x0001e2000c101506 */
[----:B------:R-:W-:Y:S01]  /*7a10*/  PRMT R38, R38, 0x7632, R38 ;  /* 0x0000763226267816 */ /* 0x000fe20000000026 */
[----:B------:R-:W-:Y:S01]  /*7a20*/  IMAD R0, R47, 0x8, R5 ;  /* 0x000000082f007824 */ /* 0x000fe200078e0205 */
[----:B------:R-:W-:-:S02]  /*7a30*/  LEA R4, P6, R5, R27, 0x1 ;  /* 0x0000001b05047211 */ /* 0x000fc400078c08ff */
[----:B------:R-:W-:Y:S01]  /*7a40*/  ISETP.LT.AND P5, PT, R58, UR11, !P0 ;  /* 0x0000000b3a007c0c */ /* 0x000fe2000c7a1270 */
[----:B------:R2:W-:Y:S01]  /*7a50*/  @P4 STG.E.U16 desc[UR6][R8.64], R38 ;  /* 0x0000002608004986 */ /* 0x0005e2000c101506 */
[----:B------:R-:W-:Y:S01]  /*7a60*/  LEA.HI.X.SX32 R5, R5, R45, 0x1, P6 ;  /* 0x0000002d05057211 */ /* 0x000fe200030f0eff */
[----:B------:R-:W-:Y:S01]  /*7a70*/  IMAD R10, R47, 0x8, R0 ;  /* 0x000000082f0a7824 */ /* 0x000fe200078e0200 */
[----:B------:R-:W-:Y:S02]  /*7a80*/  PRMT R40, R40, 0x7632, R40 ;  /* 0x0000763228287816 */ /* 0x000fe40000000028 */
[C---:B-1----:R-:W-:Y:S02]  /*7a90*/  LEA R6, P6, R0.reuse, R27, 0x1 ;  /* 0x0000001b00067211 */ /* 0x042fe400078c08ff */
[----:B------:R-:W-:Y:S01]  /*7aa0*/  ISETP.LT.AND P4, PT, R57, UR11, !P0 ;  /* 0x0000000b39007c0c */ /* 0x000fe2000c781270 */
[----:B------:R1:W-:Y:S01]  /*7ab0*/  @P2 STG.E.U16 desc[UR6][R4.64], R40 ;  /* 0x0000002804002986 */ /* 0x0003e2000c101506 */
[----:B------:R-:W-:Y:S01]  /*7ac0*/  LEA.HI.X.SX32 R7, R0, R45, 0x1, P6 ;  /* 0x0000002d00077211 */ /* 0x000fe200030f0eff */
[----:B------:R-:W-:Y:S01]  /*7ad0*/  IMAD R0, R47, 0x8, R10 ;  /* 0x000000082f007824 */ /* 0x000fe200078e020a */
[----:B------:R-:W-:-:S02]  /*7ae0*/  PRMT R42, R42, 0x7632, R42 ;  /* 0x000076322a2a7816 */ /* 0x000fc4000000002a */
[----:B0-----:R-:W-:Y:S02]  /*7af0*/  LEA R2, P2, R10, R27, 0x1 ;  /* 0x0000001b0a027211 */ /* 0x001fe400078408ff */
[----:B------:R-:W-:Y:S01]  /*7b00*/  ISETP.LT.AND P6, PT, R56, UR11, !P0 ;  /* 0x0000000b38007c0c */ /* 0x000fe2000c7c1270 */
[----:B------:R0:W-:Y:S01]  /*7b10*/  @P5 STG.E.U16 desc[UR6][R6.64], R42 ;  /* 0x0000002a06005986 */ /* 0x0001e2000c101506 */
[----:B------:R-:W-:Y:S01]  /*7b20*/  LEA.HI.X.SX32 R3, R10, R45, 0x1, P2 ;  /* 0x0000002d0a037211 */ /* 0x000fe200010f0eff */
[----:B------:R-:W-:Y:S01]  /*7b30*/  IMAD R10, R47, 0x8, R0 ;  /* 0x000000082f0a7824 */ /* 0x000fe200078e0200 */
[C---:B--2---:R-:W-:Y:S02]  /*7b40*/  LEA R8, P5, R0.reuse, R27, 0x1 ;  /* 0x0000001b00087211 */ /* 0x044fe400078a08ff */
[----:B------:R-:W-:Y:S01]  /*7b50*/  ISETP.LT.AND P2, PT, R55, UR11, !P0 ;  /* 0x0000000b37007c0c */ /* 0x000fe2000c741270 */
[----:B------:R2:W-:Y:S01]  /*7b60*/  @P4 STG.E.U16 desc[UR6][R2.64], R29 ;  /* 0x0000001d02004986 */ /* 0x0005e2000c101506 */
[----:B------:R-:W-:Y:S01]  /*7b70*/  LEA.HI.X.SX32 R9, R0, R45, 0x1, P5 ;  /* 0x0000002d00097211 */ /* 0x000fe200028f0eff */
[----:B------:R-:W-:Y:S01]  /*7b80*/  IMAD R0, R47, 0x8, R10 ;  /* 0x000000082f007824 */ /* 0x000fe200078e020a */
[----:B-1----:R-:W-:-:S02]  /*7b90*/  LEA R4, P4, R10, R27, 0x1 ;  /* 0x0000001b0a047211 */ /* 0x002fc400078808ff */
[----:B------:R-:W-:Y:S01]  /*7ba0*/  ISETP.LT.AND P5, PT, R54, UR11, !P0 ;  /* 0x0000000b36007c0c */ /* 0x000fe2000c7a1270 */
[----:B------:R1:W-:Y:S01]  /*7bb0*/  @P6 STG.E.U16 desc[UR6][R8.64], R31 ;  /* 0x0000001f08006986 */ /* 0x0003e2000c101506 */
[----:B------:R-:W-:Y:S01]  /*7bc0*/  LEA.HI.X.SX32 R5, R10, R45, 0x1, P4 ;  /* 0x0000002d0a057211 */ /* 0x000fe200020f0eff */
[----:B------:R-:W-:Y:S01]  /*7bd0*/  IMAD R10, R47, 0x8, R0 ;  /* 0x000000082f0a7824 */ /* 0x000fe200078e0200 */
[C---:B0-----:R-:W-:Y:S02]  /*7be0*/  LEA R6, P6, R0.reuse, R27, 0x1 ;  /* 0x0000001b00067211 */ /* 0x041fe400078c08ff */
[----:B------:R-:W-:Y:S01]  /*7bf0*/  ISETP.LT.AND P4, PT, R53, UR11, !P0 ;  /* 0x0000000b35007c0c */ /* 0x000fe2000c781270 */
[----:B------:R0:W-:Y:S01]  /*7c00*/  @P2 STG.E.U16 desc[UR6][R4.64], R33 ;  /* 0x0000002104002986 */ /* 0x0001e2000c101506 */
[----:B------:R-:W-:Y:S01]  /*7c10*/  LEA.HI.X.SX32 R7, R0, R45, 0x1, P6 ;  /* 0x0000002d00077211 */ /* 0x000fe200030f0eff */
[----:B------:R-:W-:Y:S01]  /*7c20*/  IMAD R0, R47, 0x8, R10 ;  /* 0x000000082f007824 */ /* 0x000fe200078e020a */
[----:B--2---:R-:W-:-:S02]  /*7c30*/  LEA R2, P2, R10, R27, 0x1 ;  /* 0x0000001b0a027211 */ /* 0x004fc400078408ff */
[----:B------:R-:W-:Y:S01]  /*7c40*/  ISETP.LT.AND P6, PT, R52, UR11, !P0 ;  /* 0x0000000b34007c0c */ /* 0x000fe2000c7c1270 */
[----:B------:R2:W-:Y:S01]  /*7c50*/  @P5 STG.E.U16 desc[UR6][R6.64], R35 ;  /* 0x0000002306005986 */ /* 0x0005e2000c101506 */
[----:B------:R-:W-:Y:S01]  /*7c60*/  LEA.HI.X.SX32 R3, R10, R45, 0x1, P2 ;  /* 0x0000002d0a037211 */ /* 0x000fe200010f0eff */
[----:B------:R-:W-:Y:S01]  /*7c70*/  IMAD R10, R47, 0x8, R0 ;  /* 0x000000082f0a7824 */ /* 0x000fe200078e0200 */
[C---:B-1----:R-:W-:Y:S02]  /*7c80*/  LEA R8, P5, R0.reuse, R27, 0x1 ;  /* 0x0000001b00087211 */ /* 0x042fe400078a08ff */
[----:B------:R-:W-:Y:S01]  /*7c90*/  ISETP.LT.AND P2, PT, R51, UR11, !P0 ;  /* 0x0000000b33007c0c */ /* 0x000fe2000c741270 */
[----:B------:R1:W-:Y:S01]  /*7ca0*/  @P4 STG.E.U16 desc[UR6][R2.64], R37 ;  /* 0x0000002502004986 */ /* 0x0003e2000c101506 */
[----:B------:R-:W-:Y:S01]  /*7cb0*/  LEA.HI.X.SX32 R9, R0, R45, 0x1, P5 ;  /* 0x0000002d00097211 */ /* 0x000fe200028f0eff */
[----:B------:R-:W-:Y:S01]  /*7cc0*/  IMAD R0, R47, 0x8, R10 ;  /* 0x000000082f007824 */ /* 0x000fe200078e020a */
[----:B0-----:R-:W-:-:S02]  /*7cd0*/  LEA R4, P4, R10, R27, 0x1 ;  /* 0x0000001b0a047211 */ /* 0x001fc400078808ff */
[----:B------:R-:W-:Y:S01]  /*7ce0*/  ISETP.LT.AND P5, PT, R50, UR11, !P0 ;  /* 0x0000000b32007c0c */ /* 0x000fe2000c7a1270 */
[----:B------:R0:W-:Y:S01]  /*7cf0*/  @P6 STG.E.U16 desc[UR6][R8.64], R39 ;  /* 0x0000002708006986 */ /* 0x0001e2000c101506 */
[----:B------:R-:W-:Y:S01]  /*7d00*/  LEA.HI.X.SX32 R5, R10, R45, 0x1, P4 ;  /* 0x0000002d0a057211 */ /* 0x000fe200020f0eff */
[C---:B------:R-:W-:Y:S01]  /*7d10*/  IMAD R10, R47.reuse, 0x8, R0 ;  /* 0x000000082f0a7824 */ /* 0x040fe200078e0200 */
[----:B--2---:R-:W-:Y:S02]  /*7d20*/  LEA R6, P6, R0, R27, 0x1 ;  /* 0x0000001b00067211 */ /* 0x004fe400078c08ff */
[----:B------:R-:W-:Y:S01]  /*7d30*/  ISETP.LT.AND P4, PT, R48, UR11, !P0 ;  /* 0x0000000b30007c0c */ /* 0x000fe2000c781270 */
[----:B------:R2:W-:Y:S01]  /*7d40*/  @P2 STG.E.U16 desc[UR6][R4.64], R41 ;  /* 0x0000002904002986 */ /* 0x0005e2000c101506 */
[----:B------:R-:W-:Y:S01]  /*7d50*/  LEA.HI.X.SX32 R7, R0, R45, 0x1, P6 ;  /* 0x0000002d00077211 */ /* 0x000fe200030f0eff */
[----:B------:R-:W-:Y:S01]  /*7d60*/  IMAD R0, R47, 0x8, R10 ;  /* 0x000000082f007824 */ /* 0x000fe200078e020a */
[----:B-1----:R-:W-:-:S02]  /*7d70*/  LEA R2, P6, R10, R27, 0x1 ;  /* 0x0000001b0a027211 */ /* 0x002fc400078c08ff */
[----:B------:R-:W-:Y:S01]  /*7d80*/  ISETP.LT.AND P2, PT, R49, UR11, !P0 ;  /* 0x0000000b31007c0c */ /* 0x000fe2000c741270 */
[C---:B------:R-:W-:Y:S01]  /*7d90*/  IMAD R11, R47.reuse, 0x8, R0 ;  /* 0x000000082f0b7824 */ /* 0x040fe200078e0200 */
[----:B------:R-:W-:Y:S01]  /*7da0*/  LEA.HI.X.SX32 R3, R10, R45, 0x1, P6 ;  /* 0x0000002d0a037211 */ /* 0x000fe200030f0eff */
[----:B------:R1:W-:Y:S01]  /*7db0*/  @P5 STG.E.U16 desc[UR6][R6.64], R43 ;  /* 0x0000002b06005986 */ /* 0x0003e2000c101506 */
[----:B0-----:R-:W-:Y:S02]  /*7dc0*/  LEA R8, P6, R0, R27, 0x1 ;  /* 0x0000001b00087211 */ /* 0x001fe400078c08ff */
[----:B------:R-:W-:Y:S02]  /*7dd0*/  ISETP.LT.AND P3, PT, R12, UR11, !P0 ;  /* 0x0000000b0c007c0c */ /* 0x000fe4000c761270 */
[----:B------:R-:W-:Y:S01]  /*7de0*/  LEA.HI.X.SX32 R9, R0, R45, 0x1, P6 ;  /* 0x0000002d00097211 */ /* 0x000fe200030f0eff */
[----:B------:R-:W-:Y:S01]  /*7df0*/  IMAD R0, R47, 0x8, R11 ;  /* 0x000000082f007824 */ /* 0x000fe200078e020b */
[----:B------:R-:W-:-:S02]  /*7e00*/  PRMT R29, R29, 0x7632, R29 ;  /* 0x000076321d1d7816 */ /* 0x000fc4000000001d */
[----:B------:R-:W-:Y:S01]  /*7e10*/  PRMT R31, R31, 0x7632, R31 ;  /* 0x000076321f1f7816 */ /* 0x000fe2000000001f */
[----:B------:R-:W-:Y:S01]  /*7e20*/  IMAD R12, R47, 0x8, R0 ;  /* 0x000000082f0c7824 */ /* 0x000fe200078e0200 */
[----:B------:R-:W-:Y:S01]  /*7e30*/  ISETP.LT.AND P5, PT, R46, UR11, !P0 ;  /* 0x0000000b2e007c0c */ /* 0x000fe2000c7a1270 */
[----:B------:R0:W-:Y:S01]  /*7e40*/  @P2 STG.E.U16 desc[UR6][R2.64], R29 ;  /* 0x0000001d02002986 */ /* 0x0001e2000c101506 */
[-C--:B--2---:R-:W-:Y:S01]  /*7e50*/  LEA R4, P2, R11, R27.reuse, 0x1 ;  /* 0x0000001b0b047211 */ /* 0x084fe200078408ff */
[C---:B------:R-:W-:Y:S01]  /*7e60*/  IMAD R15, R47.reuse, 0x8, R12 ;  /* 0x000000082f0f7824 */ /* 0x040fe200078e020c */
[-C--:B------:R-:W-:Y:S01]  /*7e70*/  LEA R10, P6, R12, R27.reuse, 0x1 ;  /* 0x0000001b0c0a7211 */ /* 0x080fe200078c08ff */
[----:B------:R2:W-:Y:S01]  /*7e80*/  @P4 STG.E.U16 desc[UR6][R8.64], R31 ;  /* 0x0000001f08004986 */ /* 0x0005e2000c101506 */
[----:B-1----:R-:W-:Y:S01]  /*7e90*/  LEA R6, P4, R0, R27, 0x1 ;  /* 0x0000001b00067211 */ /* 0x002fe200078808ff */
[----:B------:R-:W-:Y:S01]  /*7ea0*/  IMAD R16, R47, 0x8, R15 ;  /* 0x000000082f107824 */ /* 0x000fe200078e020f */
[----:B------:R-:W-:-:S02]  /*7eb0*/  LEA.HI.X.SX32 R5, R11, R45, 0x1, P2 ;  /* 0x0000002d0b057211 */ /* 0x000fc400010f0eff */
[-C--:B------:R-:W-:Y:S01]  /*7ec0*/  LEA.HI.X.SX32 R7, R0, R45.reuse, 0x1, P4 ;  /* 0x0000002d00077211 */ /* 0x080fe200020f0eff */
[----:B------:R-:W-:Y:S01]  /*7ed0*/  IMAD R0, R47, 0x8, R16 ;  /* 0x000000082f007824 */ /* 0x000fe200078e0210 */
[----:B------:R-:W-:Y:S02]  /*7ee0*/  ISETP.LT.AND P4, PT, R44, UR11, !P0 ;  /* 0x0000000b2c007c0c */ /* 0x000fe4000c781270 */
[----:B------:R-:W-:Y:S02]  /*7ef0*/  LEA.HI.X.SX32 R11, R12, R45, 0x1, P6 ;  /* 0x0000002d0c0b7211 */ /* 0x000fe400030f0eff */
[-C--:B0-----:R-:W-:Y:S02]  /*7f00*/  LEA R2, P6, R15, R27.reuse, 0x1 ;  /* 0x0000001b0f027211 */ /* 0x081fe400078c08ff */
[----:B--2---:R-:W-:Y:S02]  /*7f10*/  LEA R8, P2, R16, R27, 0x1 ;  /* 0x0000001b10087211 */ /* 0x004fe400078408ff */
[----:B------:R-:W-:-:S02]  /*7f20*/  PRMT R33, R33, 0x7632, R33 ;  /* 0x0000763221217816 */ /* 0x000fc40000000021 */
[-C--:B------:R-:W-:Y:S02]  /*7f30*/  LEA.HI.X.SX32 R9, R16, R45.reuse, 0x1, P2 ;  /* 0x0000002d10097211 */ /* 0x080fe400010f0eff */
[----:B------:R-:W-:Y:S01]  /*7f40*/  ISETP.LT.AND P2, PT, R14, UR11, !P0 ;  /* 0x0000000b0e007c0c */ /* 0x000fe2000c741270 */
[----:B------:R0:W-:Y:S01]  /*7f50*/  @P5 STG.E.U16 desc[UR6][R4.64], R33 ;  /* 0x0000002104005986 */ /* 0x0001e2000c101506 */
[----:B------:R-:W-:Y:S02]  /*7f60*/  ISETP.LT.AND P0, PT, R13, UR11, !P0 ;  /* 0x0000000b0d007c0c */ /* 0x000fe4000c701270 */
[----:B------:R-:W-:Y:S02]  /*7f70*/  PRMT R35, R35, 0x7632, R35 ;  /* 0x0000763223237816 */ /* 0x000fe40000000023 */
[----:B------:R-:W-:Y:S02]  /*7f80*/  PRMT R37, R37, 0x7632, R37 ;  /* 0x0000763225257816 */ /* 0x000fe40000000025 */
[----:B------:R-:W-:Y:S01]  /*7f90*/  LEA.HI.X.SX32 R3, R15, R45, 0x1, P6 ;  /* 0x0000002d0f037211 */ /* 0x000fe200030f0eff */
[----:B------:R0:W-:Y:S01]  /*7fa0*/  @P4 STG.E.U16 desc[UR6][R6.64], R35 ;  /* 0x0000002306004986 */ /* 0x0001e2000c101506 */
[----:B------:R-:W-:-:S02]  /*7fb0*/  PRMT R39, R39, 0x7632, R39 ;  /* 0x0000763227277816 */ /* 0x000fc40000000027 */
[----:B------:R-:W-:Y:S01]  /*7fc0*/  PRMT R41, R41, 0x7632, R41 ;  /* 0x0000763229297816 */ /* 0x000fe20000000029 */
[----:B------:R0:W-:Y:S01]  /*7fd0*/  @P3 STG.E.U16 desc[UR6][R10.64], R37 ;  /* 0x000000250a003986 */ /* 0x0001e2000c101506 */
[----:B------:R-:W-:-:S03]  /*7fe0*/  LEA R12, P6, R0, R27, 0x1 ;  /* 0x0000001b000c7211 */ /* 0x000fc600078c08ff */
[----:B------:R0:W-:Y:S01]  /*7ff0*/  @P2 STG.E.U16 desc[UR6][R2.64], R39 ;  /* 0x0000002702002986 */ /* 0x0001e2000c101506 */
[----:B------:R-:W-:-:S03]  /*8000*/  LEA.HI.X.SX32 R13, R0, R45, 0x1, P6 ;  /* 0x0000002d000d7211 */ /* 0x000fc600030f0eff */
[----:B------:R0:W-:Y:S01]  /*8010*/  @P1 STG.E.U16 desc[UR6][R8.64], R41 ;  /* 0x0000002908001986 */ /* 0x0001e2000c101506 */
[----:B------:R-:W-:Y:S05]  /*8020*/  @!P0 EXIT ;  /* 0x000000000000894d */ /* 0x000fea0003800000 */
[----:B0-----:R-:W-:-:S05]  /*8030*/  PRMT R6, R43, 0x7632, R6 ;  /* 0x000076322b067816 */ /* 0x001fca0000000006 */
[----:B------:R-:W-:Y:S01]  /*8040*/  STG.E.U16 desc[UR6][R12.64], R6 ;  /* 0x000000060c007986 */ /* 0x000fe2000c101506 */
[----:B------:R-:W-:Y:S05]  /*8050*/  EXIT ;  /* 0x000000000000794d */ /* 0x000fea0003800000 */
.L_x_3:
[----:B------:R-:W-:-:S00]  /*8060*/  BRA `(.L_x_3) ;  /* 0xfffffffc00fc7947 */ /* 0x000fc0000383ffff */
[----:B------:R-:W-:-:S00]  /*8070*/  NOP ;  /* 0x0000000000007918 */ /* 0x000fc00000000000 */
        /* <DEDUP_REMOVED lines=8> */
.L_x_4:


//--------------------- .nv.shared.matmul_kernel  --------------------------
	.section	.nv.shared.matmul_kernel,"aw",@nobits
	.sectionflags	@""
	.align	16
	.zero		1024


//--------------------- .nv.shared.reserved.0     --------------------------
	.section	.nv.shared.reserved.0,"aw",@nobits
	.weak		__nv_reservedSMEM_offset_0_alias
	.size		__nv_reservedSMEM_offset_0_alias, 0, 0
	.other		__nv_reservedSMEM_offset_0_alias,@"STO_CUDA_RESERVED_SHARED STV_DEFAULT"
__nv_reservedSMEM_offset_0_alias:
	.zero		0


//--------------------- .nv.constant0.matmul_kernel --------------------------
	.section	.nv.constant0.matmul_kernel,"a",@progbits
	.sectionflags	@""
	.align	4
.nv.constant0.matmul_kernel:
	.zero		608


//--------------------- SYMBOLS --------------------------

	.type		.nv.reservedSmem.offset0,@object
	.size		.nv.reservedSmem.offset0,0x4
